	.target	sm_100a

	.elftype	@"ET_EXEC"


//--------------------- .note.nv.tkinfo           --------------------------
	.section	.note.nv.tkinfo,"",@"SHT_NOTE"
	.sectionflags	@"SHF_NOTE_NV_TKINFO"
	.tkinfo
        /*0018*/ 	.word	0x00000002
        /*0030*/ 	.string	""
        /*0030*/ 	.string	"ptxas"
        /*0030*/ 	.string	"Cuda compilation tools, release 13.0, V13.0.88"
        /*0030*/ 	.string	"Build cuda_13.0.r13.0/compiler.36424714_0"
        /*0030*/ 	.string	"-arch sm_100a -m 64 "



//--------------------- .note.nv.cuinfo           --------------------------
	.section	.note.nv.cuinfo,"",@"SHT_NOTE"
	.sectionflags	@"SHF_NOTE_NV_CUINFO"
        /*0018*/ 	.short	0x0002
        /*001a*/ 	.short	0x0064
        /*001c*/ 	.short	0x0082
	.zero		2


//--------------------- .nv.info                  --------------------------
	.section	.nv.info,"",@"SHT_CUDA_INFO"
	.align	4


	//----- nvinfo : EIATTR_REGCOUNT
	.align		4
        /*0000*/ 	.byte	0x04, 0x2f
        /*0002*/ 	.short	(.L_19 - .L_18)
	.align		4
.L_18:
        /*0004*/ 	.word	index@(_ZN7cutlass13device_kernelINS_4gemm6kernel13GemmUniversalIN4cute5tupleIJiiiiEEENS1_10collective13CollectiveMmaINS1_35MainloopSm100TmaUmmaWarpSpecializedILi12ELi2ELi4ENS5_IJNS4_1CILi1EEESB_SB_EEEEENS5_IJNSA_ILi128EEESE_NSA_ILi64EEEEEENS_12float_e4m3_tENS5_IJlSB_lEEESH_SI_NS4_8TiledMMAINS4_8MMA_AtomIJNS4_10MMA_TraitsINS4_19SM100_MMA_F8F6F4_SSEJSH_SH_fSE_SE_NS4_17integral_constantINS4_4UMMA5MajorELSP_0EEESQ_NSN_INSO_7ScaleInELSR_0EEESS_EEEEEENS4_6LayoutISC_NS5_IJNSA_ILi0EEESW_SW_EEEEENS5_IJNS4_10UnderscoreESZ_SZ_EEEEENS4_13SM90_TMA_LOADENS4_14ComposedLayoutINS4_7SwizzleILi2ELi4ELi3EEENS4_18smem_ptr_flag_bitsILi8EEENSV_INS5_IJNSA_ILi8EEESF_EEENS5_IJSF_SB_EEEEEEEvNS4_8identityES12_S1C_vS1D_EENS_8epilogue10collective18CollectiveEpilogueINS1F_23Sm100TmaWarpSpecializedILi2ELi2ELi64ELb0ELb0EEEJSG_NS5_IJNSV_ISE_SB_EENSV_ISF_SB_EEEEESH_SI_SH_SI_NS1F_6fusion15FusionCallbacksIS1J_NS1N_13LinCombEltActINS1F_6thread4GELUESH_fSH_fLNS_15FloatRoundStyleE2EEESG_S1M_JEEENS4_5SM1004TMEM4LOAD26SM100_TMEM_LOAD_32dp32b64xES12_S1C_NS4_39AutoVectorizingCopyWithAssumedAlignmentILi128EEENS4_14SM90_TMA_STOREES1C_S20_S20_EEEvvEEEEvNT_6ParamsE)
        /*0008*/ 	.word	0x000000eb


	//----- nvinfo : EIATTR_FRAME_SIZE
	.align		4
.L_19:
        /*000c*/ 	.byte	0x04, 0x11
        /*000e*/ 	.short	(.L_21 - .L_20)
	.align		4
.L_20:
        /*0010*/ 	.word	index@($__internal_2_$__cuda_sm10x_tcgen05_guardrail_trap_unallocated_columns_being_dealloced)
        /*0014*/ 	.word	0x00000000


	//----- nvinfo : EIATTR_FRAME_SIZE
	.align		4
.L_21:
        /*0018*/ 	.byte	0x04, 0x11
        /*001a*/ 	.short	(.L_23 - .L_22)
	.align		4
.L_22:
        /*001c*/ 	.word	index@($__internal_1_$__cuda_sm10x_tcgen05_guardrail_trap_phase_invalid_during_alloc)
        /*0020*/ 	.word	0x00000000


	//----- nvinfo : EIATTR_FRAME_SIZE
	.align		4
.L_23:
        /*0024*/ 	.byte	0x04, 0x11
        /*0026*/ 	.short	(.L_25 - .L_24)
	.align		4
.L_24:
        /*0028*/ 	.word	index@($__internal_0_$__cuda_sm10x_tcgen05_guardrail_trap_col_being_dealloced_not_returned_by_alloc)
        /*002c*/ 	.word	0x00000000


	//----- nvinfo : EIATTR_FRAME_SIZE
	.align		4
.L_25:
        /*0030*/ 	.byte	0x04, 0x11
        /*0032*/ 	.short	(.L_27 - .L_26)
	.align		4
.L_26:
        /*0034*/ 	.word	index@(_ZN7cutlass13device_kernelINS_4gemm6kernel13GemmUniversalIN4cute5tupleIJiiiiEEENS1_10collective13CollectiveMmaINS1_35MainloopSm100TmaUmmaWarpSpecializedILi12ELi2ELi4ENS5_IJNS4_1CILi1EEESB_SB_EEEEENS5_IJNSA_ILi128EEESE_NSA_ILi64EEEEEENS_12float_e4m3_tENS5_IJlSB_lEEESH_SI_NS4_8TiledMMAINS4_8MMA_AtomIJNS4_10MMA_TraitsINS4_19SM100_MMA_F8F6F4_SSEJSH_SH_fSE_SE_NS4_17integral_constantINS4_4UMMA5MajorELSP_0EEESQ_NSN_INSO_7ScaleInELSR_0EEESS_EEEEEENS4_6LayoutISC_NS5_IJNSA_ILi0EEESW_SW_EEEEENS5_IJNS4_10UnderscoreESZ_SZ_EEEEENS4_13SM90_TMA_LOADENS4_14ComposedLayoutINS4_7SwizzleILi2ELi4ELi3EEENS4_18smem_ptr_flag_bitsILi8EEENSV_INS5_IJNSA_ILi8EEESF_EEENS5_IJSF_SB_EEEEEEEvNS4_8identityES12_S1C_vS1D_EENS_8epilogue10collective18CollectiveEpilogueINS1F_23Sm100TmaWarpSpecializedILi2ELi2ELi64ELb0ELb0EEEJSG_NS5_IJNSV_ISE_SB_EENSV_ISF_SB_EEEEESH_SI_SH_SI_NS1F_6fusion15FusionCallbacksIS1J_NS1N_13LinCombEltActINS1F_6thread4GELUESH_fSH_fLNS_15FloatRoundStyleE2EEESG_S1M_JEEENS4_5SM1004TMEM4LOAD26SM100_TMEM_LOAD_32dp32b64xES12_S1C_NS4_39AutoVectorizingCopyWithAssumedAlignmentILi128EEENS4_14SM90_TMA_STOREES1C_S20_S20_EEEvvEEEEvNT_6ParamsE)
        /*0038*/ 	.word	0x00000000


	//----- nvinfo : EIATTR_MIN_STACK_SIZE
	.align		4
.L_27:
        /*003c*/ 	.byte	0x04, 0x12
        /*003e*/ 	.short	(.L_29 - .L_28)
	.align		4
.L_28:
        /*0040*/ 	.word	index@(_ZN7cutlass13device_kernelINS_4gemm6kernel13GemmUniversalIN4cute5tupleIJiiiiEEENS1_10collective13CollectiveMmaINS1_35MainloopSm100TmaUmmaWarpSpecializedILi12ELi2ELi4ENS5_IJNS4_1CILi1EEESB_SB_EEEEENS5_IJNSA_ILi128EEESE_NSA_ILi64EEEEEENS_12float_e4m3_tENS5_IJlSB_lEEESH_SI_NS4_8TiledMMAINS4_8MMA_AtomIJNS4_10MMA_TraitsINS4_19SM100_MMA_F8F6F4_SSEJSH_SH_fSE_SE_NS4_17integral_constantINS4_4UMMA5MajorELSP_0EEESQ_NSN_INSO_7ScaleInELSR_0EEESS_EEEEEENS4_6LayoutISC_NS5_IJNSA_ILi0EEESW_SW_EEEEENS5_IJNS4_10UnderscoreESZ_SZ_EEEEENS4_13SM90_TMA_LOADENS4_14ComposedLayoutINS4_7SwizzleILi2ELi4ELi3EEENS4_18smem_ptr_flag_bitsILi8EEENSV_INS5_IJNSA_ILi8EEESF_EEENS5_IJSF_SB_EEEEEEEvNS4_8identityES12_S1C_vS1D_EENS_8epilogue10collective18CollectiveEpilogueINS1F_23Sm100TmaWarpSpecializedILi2ELi2ELi64ELb0ELb0EEEJSG_NS5_IJNSV_ISE_SB_EENSV_ISF_SB_EEEEESH_SI_SH_SI_NS1F_6fusion15FusionCallbacksIS1J_NS1N_13LinCombEltActINS1F_6thread4GELUESH_fSH_fLNS_15FloatRoundStyleE2EEESG_S1M_JEEENS4_5SM1004TMEM4LOAD26SM100_TMEM_LOAD_32dp32b64xES12_S1C_NS4_39AutoVectorizingCopyWithAssumedAlignmentILi128EEENS4_14SM90_TMA_STOREES1C_S20_S20_EEEvvEEEEvNT_6ParamsE)
        /*0044*/ 	.word	0x00000000
.L_29:


//--------------------- .nv.compat                --------------------------
	.section	.nv.compat,"",@"SHT_CUDA_COMPAT_INFO"
	.align	4
        /*0000*/ 	.byte	0x02, 0x09, 0x01, 0x00, 0x02, 0x02, 0x02, 0x00, 0x02, 0x05, 0x05, 0x00, 0x03, 0x07, 0x01, 0x01
        /*0010*/ 	.byte	0x02, 0x03, 0x01, 0x00, 0x02, 0x06, 0x01, 0x00, 0x04, 0x0b, 0x08, 0x00, 0x01, 0x00, 0x00, 0x00
        /*0020*/ 	.byte	0x00, 0x00, 0x00, 0x00


//--------------------- .nv.info._ZN7cutlass13device_kernelINS_4gemm6kernel13GemmUniversalIN4cute5tupleIJiiiiEEENS1_10collective13CollectiveMmaINS1_35MainloopSm100TmaUmmaWarpSpecializedILi12ELi2ELi4ENS5_IJNS4_1CILi1EEESB_SB_EEEEENS5_IJNSA_ILi128EEESE_NSA_ILi64EEEEEENS_12float_e4m3_tENS5_IJlSB_lEEESH_SI_NS4_8TiledMMAINS4_8MMA_AtomIJNS4_10MMA_TraitsINS4_19SM100_MMA_F8F6F4_SSEJSH_SH_fSE_SE_NS4_17integral_constantINS4_4UMMA5MajorELSP_0EEESQ_NSN_INSO_7ScaleInELSR_0EEESS_EEEEEENS4_6LayoutISC_NS5_IJNSA_ILi0EEESW_SW_EEEEENS5_IJNS4_10UnderscoreESZ_SZ_EEEEENS4_13SM90_TMA_LOADENS4_14ComposedLayoutINS4_7SwizzleILi2ELi4ELi3EEENS4_18smem_ptr_flag_bitsILi8EEENSV_INS5_IJNSA_ILi8EEESF_EEENS5_IJSF_SB_EEEEEEEvNS4_8identityES12_S1C_vS1D_EENS_8epilogue10collective18CollectiveEpilogueINS1F_23Sm100TmaWarpSpecializedILi2ELi2ELi64ELb0ELb0EEEJSG_NS5_IJNSV_ISE_SB_EENSV_ISF_SB_EEEEESH_SI_SH_SI_NS1F_6fusion15FusionCallbacksIS1J_NS1N_13LinCombEltActINS1F_6thread4GELUESH_fSH_fLNS_15FloatRoundStyleE2EEESG_S1M_JEEENS4_5SM1004TMEM4LOAD26SM100_TMEM_LOAD_32dp32b64xES12_S1C_NS4_39AutoVectorizingCopyWithAssumedAlignmentILi128EEENS4_14SM90_TMA_STOREES1C_S20_S20_EEEvvEEEEvNT_6ParamsE --------------------------
	.section	.nv.info._ZN7cutlass13device_kernelINS_4gemm6kernel13GemmUniversalIN4cute5tupleIJiiiiEEENS1_10collective13CollectiveMmaINS1_35MainloopSm100TmaUmmaWarpSpecializedILi12ELi2ELi4ENS5_IJNS4_1CILi1EEESB_SB_EEEEENS5_IJNSA_ILi128EEESE_NSA_ILi64EEEEEENS_12float_e4m3_tENS5_IJlSB_lEEESH_SI_NS4_8TiledMMAINS4_8MMA_AtomIJNS4_10MMA_TraitsINS4_19SM100_MMA_F8F6F4_SSEJSH_SH_fSE_SE_NS4_17integral_constantINS4_4UMMA5MajorELSP_0EEESQ_NSN_INSO_7ScaleInELSR_0EEESS_EEEEEENS4_6LayoutISC_NS5_IJNSA_ILi0EEESW_SW_EEEEENS5_IJNS4_10UnderscoreESZ_SZ_EEEEENS4_13SM90_TMA_LOADENS4_14ComposedLayoutINS4_7SwizzleILi2ELi4ELi3EEENS4_18smem_ptr_flag_bitsILi8EEENSV_INS5_IJNSA_ILi8EEESF_EEENS5_IJSF_SB_EEEEEEEvNS4_8identityES12_S1C_vS1D_EENS_8epilogue10collective18CollectiveEpilogueINS1F_23Sm100TmaWarpSpecializedILi2ELi2ELi64ELb0ELb0EEEJSG_NS5_IJNSV_ISE_SB_EENSV_ISF_SB_EEEEESH_SI_SH_SI_NS1F_6fusion15FusionCallbacksIS1J_NS1N_13LinCombEltActINS1F_6thread4GELUESH_fSH_fLNS_15FloatRoundStyleE2EEESG_S1M_JEEENS4_5SM1004TMEM4LOAD26SM100_TMEM_LOAD_32dp32b64xES12_S1C_NS4_39AutoVectorizingCopyWithAssumedAlignmentILi128EEENS4_14SM90_TMA_STOREES1C_S20_S20_EEEvvEEEEvNT_6ParamsE,"",@"SHT_CUDA_INFO"
	.sectionflags	@""
	.align	4


	//----- nvinfo : EIATTR_CUDA_API_VERSION
	.align		4
        /*0000*/ 	.byte	0x04, 0x37
        /*0002*/ 	.short	(.L_31 - .L_30)
.L_30:
        /*0004*/ 	.word	0x00000082


	//----- nvinfo : EIATTR_KPARAM_INFO
	.align		4
.L_31:
        /*0008*/ 	.byte	0x04, 0x17
        /*000a*/ 	.short	(.L_33 - .L_32)
.L_32:
        /*000c*/ 	.word	0x00000000
        /*0010*/ 	.short	0x0000
        /*0012*/ 	.short	0x0000
        /*0014*/ 	.byte	0x00, 0xf0, 0x01, 0x20


	//----- nvinfo : EIATTR_AT_ENTRY_FRAGMENTS
	.align		4
.L_33:
        /*0018*/ 	.byte	0x04, 0x4f
        /*001a*/ 	.short	(.L_35 - .L_34)


	//   ....[0]....
.L_34:
        /*001c*/ 	.word	0x00000006


	//----- nvinfo : EIATTR_RESERVED_SMEM_USED
	.align		4
.L_35:
        /*0020*/ 	.byte	0x01, 0x41
	.zero		2


	//----- nvinfo : EIATTR_SPARSE_MMA_MASK
	.align		4
        /*0024*/ 	.byte	0x03, 0x50
        /*0026*/ 	.short	0x0000


	//----- nvinfo : EIATTR_TCGEN05_1CTA_USED
	.align		4
        /*0028*/ 	.byte	0x01, 0x51
	.zero		2


	//----- nvinfo : EIATTR_MAXREG_COUNT
	.align		4
        /*002c*/ 	.byte	0x03, 0x1b
        /*002e*/ 	.short	0x00ff


	//----- nvinfo : EIATTR_NUM_BARRIERS
	.align		4
        /*0030*/ 	.byte	0x02, 0x4c
        /*0032*/ 	.byte	0x07
	.zero		1


	//----- nvinfo : EIATTR_EXTERNS
	.align		4
        /*0034*/ 	.byte	0x04, 0x0f
        /*0036*/ 	.short	(.L_37 - .L_36)


	//   ....[0]....
	.align		4
.L_36:
        /*0038*/ 	.word	index@(__assertfail)


	//----- nvinfo : EIATTR_MERCURY_ISA_VERSION
	.align		4
.L_37:
        /*003c*/ 	.byte	0x03, 0x5f
        /*003e*/ 	.short	0x0101


	//----- nvinfo : EIATTR_INT_WARP_WIDE_INSTR_OFFSETS
	.align		4
        /*0040*/ 	.byte	0x04, 0x31
        /*0042*/ 	.short	(.L_39 - .L_38)


	//   ....[0]....
.L_38:
        /*0044*/ 	.word	0x00001e70


	//   ....[1]....
        /*0048*/ 	.word	0x00003c60


	//   ....[2]....
        /*004c*/ 	.word	0x00003c80


	//   ....[3]....
        /*0050*/ 	.word	0x00003cb0


	//   ....[4]....
        /*0054*/ 	.word	0x000045e0


	//   ....[5]....
        /*0058*/ 	.word	0x00004650


	//   ....[6]....
        /*005c*/ 	.word	0x00004830


	//   ....[7]....
        /*0060*/ 	.word	0x00004990


	//----- nvinfo : EIATTR_COOP_GROUP_MASK_REGIDS
	.align		4
.L_39:
        /*0064*/ 	.byte	0x04, 0x29
        /*0066*/ 	.short	(.L_41 - .L_40)


	//   ....[0]....
.L_40:
        /*0068*/ 	.word	0xffffffff


	//   ....[1]....
        /*006c*/ 	.word	0xffffffff


	//   ....[2]....
        /*0070*/ 	.word	0xffffffff


	//   ....[3]....
        /*0074*/ 	.word	0xffffffff


	//   ....[4]....
        /*0078*/ 	.word	0xffffffff


	//   ....[5]....
        /*007c*/ 	.word	0xffffffff


	//   ....[6]....
        /*0080*/ 	.word	0xffffffff


	//   ....[7]....
        /*0084*/ 	.word	0xffffffff


	//   ....[8]....
        /*0088*/ 	.word	0xffffffff


	//   ....[9]....
        /*008c*/ 	.word	0xffffffff


	//   ....[10]....
        /*0090*/ 	.word	0xffffffff


	//   ....[11]....
        /*0094*/ 	.word	0xffffffff


	//   ....[12]....
        /*0098*/ 	.word	0xffffffff


	//----- nvinfo : EIATTR_COOP_GROUP_INSTR_OFFSETS
	.align		4
.L_41:
        /*009c*/ 	.byte	0x04, 0x28
        /*009e*/ 	.short	(.L_43 - .L_42)


	//   ....[0]....
.L_42:
        /*00a0*/ 	.word	0x00000090


	//   ....[1]....
        /*00a4*/ 	.word	0x000004a0


	//   ....[2]....
        /*00a8*/ 	.word	0x00000740


	//   ....[3]....
        /*00ac*/ 	.word	0x000008a0


	//   ....[4]....
        /*00b0*/ 	.word	0x000009a0


	//   ....[5]....
        /*00b4*/ 	.word	0x00000b10


	//   ....[6]....
        /*00b8*/ 	.word	0x00000cb0


	//   ....[7]....
        /*00bc*/ 	.word	0x00001d50


	//   ....[8]....
        /*00c0*/ 	.word	0x00002fb0


	//   ....[9]....
        /*00c4*/ 	.word	0x000031c0


	//   ....[10]....
        /*00c8*/ 	.word	0x000031f0


	//   ....[11]....
        /*00cc*/ 	.word	0x00003b40


	//   ....[12]....
        /*00d0*/ 	.word	0x00003d70


	//----- nvinfo : EIATTR_VRC_CTA_INIT_COUNT
	.align		4
.L_43:
        /*00d4*/ 	.byte	0x02, 0x4a
        /*00d6*/ 	.byte	0x80
	.zero		1


	//----- nvinfo : EIATTR_SYSCALL_OFFSETS
	.align		4
        /*00d8*/ 	.byte	0x04, 0x46
        /*00da*/ 	.short	(.L_45 - .L_44)


	//   ....[0]....
.L_44:
        /*00dc*/ 	.word	0x00005340


	//   ....[1]....
        /*00e0*/ 	.word	0x00005460


	//   ....[2]....
        /*00e4*/ 	.word	0x00005eb0


	//----- nvinfo : EIATTR_MBARRIER_INSTR_OFFSETS
	.align		4
.L_45:
        /*00e8*/ 	.byte	0x04, 0x39
        /*00ea*/ 	.short	(.L_47 - .L_46)


	//   ....[0]....
.L_46:
        /*00ec*/ 	.word	0x000005a0
        /*00f0*/ 	.word	0x000000ff
        /*00f4*/ 	.word	0x00000000
        /*00f8*/ 	.short	0x0100
        /*00fa*/ 	.byte	0x05
	.zero		1


	//   ....[1]....
        /*00fc*/ 	.word	0x000005b0
        /*0100*/ 	.word	0x000000ff
        /*0104*/ 	.word	0x00000060
        /*0108*/ 	.short	0x0100
        /*010a*/ 	.byte	0x05
	.zero		1


	//   ....[2]....
        /*010c*/ 	.word	0x000005c0
        /*0110*/ 	.word	0x000000ff
        /*0114*/ 	.word	0x00000008
        /*0118*/ 	.short	0x0100
        /*011a*/ 	.byte	0x05
	.zero		1


	//   ....[3]....
        /*011c*/ 	.word	0x000005d0
        /*0120*/ 	.word	0x000000ff
        /*0124*/ 	.word	0x00000068
        /*0128*/ 	.short	0x0100
        /*012a*/ 	.byte	0x05
	.zero		1


	//   ....[4]....
        /*012c*/ 	.word	0x000005e0
        /*0130*/ 	.word	0x000000ff
        /*0134*/ 	.word	0x00000010
        /*0138*/ 	.short	0x0100
        /*013a*/ 	.byte	0x05
	.zero		1


	//   ....[5]....
        /*013c*/ 	.word	0x000005f0
        /*0140*/ 	.word	0x000000ff
        /*0144*/ 	.word	0x00000070
        /*0148*/ 	.short	0x0100
        /*014a*/ 	.byte	0x05
	.zero		1


	//   ....[6]....
        /*014c*/ 	.word	0x00000600
        /*0150*/ 	.word	0x000000ff
        /*0154*/ 	.word	0x00000018
        /*0158*/ 	.short	0x0100
        /*015a*/ 	.byte	0x05
	.zero		1


	//   ....[7]....
        /*015c*/ 	.word	0x00000610
        /*0160*/ 	.word	0x000000ff
        /*0164*/ 	.word	0x00000078
        /*0168*/ 	.short	0x0100
        /*016a*/ 	.byte	0x05
	.zero		1


	//   ....[8]....
        /*016c*/ 	.word	0x00000620
        /*0170*/ 	.word	0x000000ff
        /*0174*/ 	.word	0x00000020
        /*0178*/ 	.short	0x0100
        /*017a*/ 	.byte	0x05
	.zero		1


	//   ....[9]....
        /*017c*/ 	.word	0x00000630
        /*0180*/ 	.word	0x000000ff
        /*0184*/ 	.word	0x00000080
        /*0188*/ 	.short	0x0100
        /*018a*/ 	.byte	0x05
	.zero		1


	//   ....[10]....
        /*018c*/ 	.word	0x00000640
        /*0190*/ 	.word	0x000000ff
        /*0194*/ 	.word	0x00000028
        /*0198*/ 	.short	0x0100
        /*019a*/ 	.byte	0x05
	.zero		1


	//   ....[11]....
        /*019c*/ 	.word	0x00000650
        /*01a0*/ 	.word	0x000000ff
        /*01a4*/ 	.word	0x00000088
        /*01a8*/ 	.short	0x0100
        /*01aa*/ 	.byte	0x05
	.zero		1


	//   ....[12]....
        /*01ac*/ 	.word	0x00000660
        /*01b0*/ 	.word	0x000000ff
        /*01b4*/ 	.word	0x00000030
        /*01b8*/ 	.short	0x0100
        /*01ba*/ 	.byte	0x05
	.zero		1


	//   ....[13]....
        /*01bc*/ 	.word	0x00000670
        /*01c0*/ 	.word	0x000000ff
        /*01c4*/ 	.word	0x00000090
        /*01c8*/ 	.short	0x0100
        /*01ca*/ 	.byte	0x05
	.zero		1


	//   ....[14]....
        /*01cc*/ 	.word	0x00000680
        /*01d0*/ 	.word	0x000000ff
        /*01d4*/ 	.word	0x00000038
        /*01d8*/ 	.short	0x0100
        /*01da*/ 	.byte	0x05
	.zero		1


	//   ....[15]....
        /*01dc*/ 	.word	0x00000690
        /*01e0*/ 	.word	0x000000ff
        /*01e4*/ 	.word	0x00000098
        /*01e8*/ 	.short	0x0100
        /*01ea*/ 	.byte	0x05
	.zero		1


	//   ....[16]....
        /*01ec*/ 	.word	0x000006a0
        /*01f0*/ 	.word	0x000000ff
        /*01f4*/ 	.word	0x00000040
        /*01f8*/ 	.short	0x0100
        /*01fa*/ 	.byte	0x05
	.zero		1


	//   ....[17]....
        /*01fc*/ 	.word	0x000006b0
        /*0200*/ 	.word	0x000000ff
        /*0204*/ 	.word	0x000000a0
        /*0208*/ 	.short	0x0100
        /*020a*/ 	.byte	0x05
	.zero		1


	//   ....[18]....
        /*020c*/ 	.word	0x000006c0
        /*0210*/ 	.word	0x000000ff
        /*0214*/ 	.word	0x00000048
        /*0218*/ 	.short	0x0100
        /*021a*/ 	.byte	0x05
	.zero		1


	//   ....[19]....
        /*021c*/ 	.word	0x000006d0
        /*0220*/ 	.word	0x000000ff
        /*0224*/ 	.word	0x000000a8
        /*0228*/ 	.short	0x0100
        /*022a*/ 	.byte	0x05
	.zero		1


	//   ....[20]....
        /*022c*/ 	.word	0x000006e0
        /*0230*/ 	.word	0x000000ff
        /*0234*/ 	.word	0x00000050
        /*0238*/ 	.short	0x0100
        /*023a*/ 	.byte	0x05
	.zero		1


	//   ....[21]....
        /*023c*/ 	.word	0x000006f0
        /*0240*/ 	.word	0x000000ff
        /*0244*/ 	.word	0x000000b0
        /*0248*/ 	.short	0x0100
        /*024a*/ 	.byte	0x05
	.zero		1


	//   ....[22]....
        /*024c*/ 	.word	0x00000700
        /*0250*/ 	.word	0x000000ff
        /*0254*/ 	.word	0x00000058
        /*0258*/ 	.short	0x0100
        /*025a*/ 	.byte	0x05
	.zero		1


	//   ....[23]....
        /*025c*/ 	.word	0x00000710
        /*0260*/ 	.word	0x000000ff
        /*0264*/ 	.word	0x000000b8
        /*0268*/ 	.short	0x0100
        /*026a*/ 	.byte	0x05
	.zero		1


	//   ....[24]....
        /*026c*/ 	.word	0x00000850
        /*0270*/ 	.word	0x000000ff
        /*0274*/ 	.word	0x000000c0
        /*0278*/ 	.short	0x0100
        /*027a*/ 	.byte	0x07
	.zero		1


	//   ....[25]....
        /*027c*/ 	.word	0x00000860
        /*0280*/ 	.word	0x000000ff
        /*0284*/ 	.word	0x000000d0
        /*0288*/ 	.short	0x0100
        /*028a*/ 	.byte	0x07
	.zero		1


	//   ....[26]....
        /*028c*/ 	.word	0x00000870
        /*0290*/ 	.word	0x000000ff
        /*0294*/ 	.word	0x000000c8
        /*0298*/ 	.short	0x0100
        /*029a*/ 	.byte	0x07
	.zero		1


	//   ....[27]....
        /*029c*/ 	.word	0x00000880
        /*02a0*/ 	.word	0x000000ff
        /*02a4*/ 	.word	0x000000d8
        /*02a8*/ 	.short	0x0100
        /*02aa*/ 	.byte	0x07
	.zero		1


	//   ....[28]....
        /*02ac*/ 	.word	0x00000970
        /*02b0*/ 	.word	0x000000ff
        /*02b4*/ 	.word	0x000000e0
        /*02b8*/ 	.short	0x0100
        /*02ba*/ 	.byte	0x05
	.zero		1


	//   ....[29]....
        /*02bc*/ 	.word	0x00000980
        /*02c0*/ 	.word	0x000000ff
        /*02c4*/ 	.word	0x000000e8
        /*02c8*/ 	.short	0x0100
        /*02ca*/ 	.byte	0x05
	.zero		1


	//   ....[30]....
        /*02cc*/ 	.word	0x00000ac0
        /*02d0*/ 	.word	0x000000ff
        /*02d4*/ 	.word	0x000000f0
        /*02d8*/ 	.short	0x0100
        /*02da*/ 	.byte	0x05
	.zero		1


	//   ....[31]....
        /*02dc*/ 	.word	0x00000ad0
        /*02e0*/ 	.word	0x000000ff
        /*02e4*/ 	.word	0x00000100
        /*02e8*/ 	.short	0x0100
        /*02ea*/ 	.byte	0x05
	.zero		1


	//   ....[32]....
        /*02ec*/ 	.word	0x00000ae0
        /*02f0*/ 	.word	0x000000ff
        /*02f4*/ 	.word	0x000000f8
        /*02f8*/ 	.short	0x0100
        /*02fa*/ 	.byte	0x05
	.zero		1


	//   ....[33]....
        /*02fc*/ 	.word	0x00000af0
        /*0300*/ 	.word	0x000000ff
        /*0304*/ 	.word	0x00000108
        /*0308*/ 	.short	0x0100
        /*030a*/ 	.byte	0x05
	.zero		1


	//   ....[34]....
        /*030c*/ 	.word	0x00000c20
        /*0310*/ 	.word	0x000000ff
        /*0314*/ 	.word	0x00000110
        /*0318*/ 	.short	0x0100
        /*031a*/ 	.byte	0x07
	.zero		1


	//   ....[35]....
        /*031c*/ 	.word	0x00000c30
        /*0320*/ 	.word	0x000000ff
        /*0324*/ 	.word	0x00000130
        /*0328*/ 	.short	0x0100
        /*032a*/ 	.byte	0x07
	.zero		1


	//   ....[36]....
        /*032c*/ 	.word	0x00000c40
        /*0330*/ 	.word	0x000000ff
        /*0334*/ 	.word	0x00000118
        /*0338*/ 	.short	0x0100
        /*033a*/ 	.byte	0x07
	.zero		1


	//   ....[37]....
        /*033c*/ 	.word	0x00000c50
        /*0340*/ 	.word	0x000000ff
        /*0344*/ 	.word	0x00000138
        /*0348*/ 	.short	0x0100
        /*034a*/ 	.byte	0x07
	.zero		1


	//   ....[38]....
        /*034c*/ 	.word	0x00000c60
        /*0350*/ 	.word	0x000000ff
        /*0354*/ 	.word	0x00000120
        /*0358*/ 	.short	0x0100
        /*035a*/ 	.byte	0x07
	.zero		1


	//   ....[39]....
        /*035c*/ 	.word	0x00000c70
        /*0360*/ 	.word	0x000000ff
        /*0364*/ 	.word	0x00000140
        /*0368*/ 	.short	0x0100
        /*036a*/ 	.byte	0x07
	.zero		1


	//   ....[40]....
        /*036c*/ 	.word	0x00000c80
        /*0370*/ 	.word	0x000000ff
        /*0374*/ 	.word	0x00000128
        /*0378*/ 	.short	0x0100
        /*037a*/ 	.byte	0x07
	.zero		1


	//   ....[41]....
        /*037c*/ 	.word	0x00000c90
        /*0380*/ 	.word	0x000000ff
        /*0384*/ 	.word	0x00000148
        /*0388*/ 	.short	0x0100
        /*038a*/ 	.byte	0x07
	.zero		1


	//   ....[42]....
        /*038c*/ 	.word	0x00000d80
        /*0390*/ 	.word	0x000000ff
        /*0394*/ 	.word	0x00000150
        /*0398*/ 	.short	0x0100
        /*039a*/ 	.byte	0x05
	.zero		1


	//   ....[43]....
        /*039c*/ 	.word	0x00000d90
        /*03a0*/ 	.word	0x000000ff
        /*03a4*/ 	.word	0x00000160
        /*03a8*/ 	.short	0x0100
        /*03aa*/ 	.byte	0x05
	.zero		1


	//   ....[44]....
        /*03ac*/ 	.word	0x00000da0
        /*03b0*/ 	.word	0x000000ff
        /*03b4*/ 	.word	0x00000158
        /*03b8*/ 	.short	0x0100
        /*03ba*/ 	.byte	0x05
	.zero		1


	//   ....[45]....
        /*03bc*/ 	.word	0x00000db0
        /*03c0*/ 	.word	0x000000ff
        /*03c4*/ 	.word	0x00000168
        /*03c8*/ 	.short	0x0100
        /*03ca*/ 	.byte	0x05
	.zero		1


	//   ....[46]....
        /*03cc*/ 	.word	0x00001660
        /*03d0*/ 	.word	0x00000003
        /*03d4*/ 	.word	0x00000160
        /*03d8*/ 	.short	0x010a
        /*03da*/ 	.byte	0xff
	.zero		1


	//   ....[47]....
        /*03dc*/ 	.word	0x00001690
        /*03e0*/ 	.word	0x00000003
        /*03e4*/ 	.word	0x00000150
        /*03e8*/ 	.short	0x0101
        /*03ea*/ 	.byte	0xff
	.zero		1


	//   ....[48]....
        /*03ec*/ 	.word	0x00001760
        /*03f0*/ 	.word	0x000000ff
        /*03f4*/ 	.word	0x00000060
        /*03f8*/ 	.short	0x010a
        /*03fa*/ 	.byte	0x08
	.zero		1


	//   ....[49]....
        /*03fc*/ 	.word	0x00001800
        /*0400*/ 	.word	0x000000ff
        /*0404*/ 	.word	0x00000060
        /*0408*/ 	.short	0x010a
        /*040a*/ 	.byte	0x21
	.zero		1


	//   ....[50]....
        /*040c*/ 	.word	0x00001960
        /*0410*/ 	.word	0x000000ff
        /*0414*/ 	.word	0x00000060
        /*0418*/ 	.short	0x010a
        /*041a*/ 	.byte	0x08
	.zero		1


	//   ....[51]....
        /*041c*/ 	.word	0x00001a70
        /*0420*/ 	.word	0x000000ff
        /*0424*/ 	.word	0x000000e8
        /*0428*/ 	.short	0x0101
        /*042a*/ 	.byte	0x04
	.zero		1


	//   ....[52]....
        /*042c*/ 	.word	0x00001a80
        /*0430*/ 	.word	0x000000ff
        /*0434*/ 	.word	0x00000060
        /*0438*/ 	.short	0x010a
        /*043a*/ 	.byte	0x08
	.zero		1


	//   ....[53]....
        /*043c*/ 	.word	0x00001b00
        /*0440*/ 	.word	0x000000ff
        /*0444*/ 	.word	0x00000060
        /*0448*/ 	.short	0x010a
        /*044a*/ 	.byte	0x11
	.zero		1


	//   ....[54]....
        /*044c*/ 	.word	0x00001c60
        /*0450*/ 	.word	0x000000ff
        /*0454*/ 	.word	0x00000060
        /*0458*/ 	.short	0x010a
        /*045a*/ 	.byte	0x08
	.zero		1


	//   ....[55]....
        /*045c*/ 	.word	0x00001d80
        /*0460*/ 	.word	0x00000002
        /*0464*/ 	.word	0x000000f0
        /*0468*/ 	.short	0x010a
        /*046a*/ 	.byte	0xff
	.zero		1


	//   ....[56]....
        /*046c*/ 	.word	0x00001e40
        /*0470*/ 	.word	0x00000002
        /*0474*/ 	.word	0x00000000
        /*0478*/ 	.short	0x0101
        /*047a*/ 	.byte	0xff
	.zero		1


	//   ....[57]....
        /*047c*/ 	.word	0x000023a0
        /*0480*/ 	.word	0x000000ff
        /*0484*/ 	.word	0x00000000
        /*0488*/ 	.short	0x010a
        /*048a*/ 	.byte	0x05
	.zero		1


	//   ....[58]....
        /*048c*/ 	.word	0x00002430
        /*0490*/ 	.word	0x000000ff
        /*0494*/ 	.word	0x00000000
        /*0498*/ 	.short	0x010a
        /*049a*/ 	.byte	0x05
	.zero		1


	//   ....[59]....
        /*049c*/ 	.word	0x000024c0
        /*04a0*/ 	.word	0x000000ff
        /*04a4*/ 	.word	0x00000000
        /*04a8*/ 	.short	0x010a
        /*04aa*/ 	.byte	0x05
	.zero		1


	//   ....[60]....
        /*04ac*/ 	.word	0x00002550
        /*04b0*/ 	.word	0x000000ff
        /*04b4*/ 	.word	0x00000000
        /*04b8*/ 	.short	0x010a
        /*04ba*/ 	.byte	0x05
	.zero		1


	//   ....[61]....
        /*04bc*/ 	.word	0x000025e0
        /*04c0*/ 	.word	0x000000ff
        /*04c4*/ 	.word	0x00000000
        /*04c8*/ 	.short	0x010a
        /*04ca*/ 	.byte	0x05
	.zero		1


	//   ....[62]....
        /*04cc*/ 	.word	0x00002670
        /*04d0*/ 	.word	0x000000ff
        /*04d4*/ 	.word	0x00000000
        /*04d8*/ 	.short	0x010a
        /*04da*/ 	.byte	0x05
	.zero		1


	//   ....[63]....
        /*04dc*/ 	.word	0x00002700
        /*04e0*/ 	.word	0x000000ff
        /*04e4*/ 	.word	0x00000000
        /*04e8*/ 	.short	0x010a
        /*04ea*/ 	.byte	0x05
	.zero		1


	//   ....[64]....
        /*04ec*/ 	.word	0x00002790
        /*04f0*/ 	.word	0x000000ff
        /*04f4*/ 	.word	0x00000000
        /*04f8*/ 	.short	0x010a
        /*04fa*/ 	.byte	0x05
	.zero		1


	//   ....[65]....
        /*04fc*/ 	.word	0x00002820
        /*0500*/ 	.word	0x000000ff
        /*0504*/ 	.word	0x00000000
        /*0508*/ 	.short	0x010a
        /*050a*/ 	.byte	0x05
	.zero		1


	//   ....[66]....
        /*050c*/ 	.word	0x000028b0
        /*0510*/ 	.word	0x000000ff
        /*0514*/ 	.word	0x00000000
        /*0518*/ 	.short	0x010a
        /*051a*/ 	.byte	0x05
	.zero		1


	//   ....[67]....
        /*051c*/ 	.word	0x00002940
        /*0520*/ 	.word	0x000000ff
        /*0524*/ 	.word	0x00000000
        /*0528*/ 	.short	0x010a
        /*052a*/ 	.byte	0x05
	.zero		1


	//   ....[68]....
        /*052c*/ 	.word	0x000029e0
        /*0530*/ 	.word	0x00000000
        /*0534*/ 	.word	0x00000000
        /*0538*/ 	.short	0x010a
        /*053a*/ 	.byte	0xff
	.zero		1


	//   ....[69]....
        /*053c*/ 	.word	0x00002b00
        /*0540*/ 	.word	0x00000000
        /*0544*/ 	.word	0x00000150
        /*0548*/ 	.short	0x010a
        /*054a*/ 	.byte	0xff
	.zero		1


	//   ....[70]....
        /*054c*/ 	.word	0x00002b60
        /*0550*/ 	.word	0x00000004
        /*0554*/ 	.word	0x00000000
        /*0558*/ 	.short	0x0101
        /*055a*/ 	.byte	0xff
	.zero		1


	//   ....[71]....
        /*055c*/ 	.word	0x00002b80
        /*0560*/ 	.word	0x000000ff
        /*0564*/ 	.word	0x00000100
        /*0568*/ 	.short	0x010a
        /*056a*/ 	.byte	0x05
	.zero		1


	//   ....[72]....
        /*056c*/ 	.word	0x00002ca0
        /*0570*/ 	.word	0x00000000
        /*0574*/ 	.word	0x000000f0
        /*0578*/ 	.short	0x010a
        /*057a*/ 	.byte	0xff
	.zero		1


	//   ....[73]....
        /*057c*/ 	.word	0x00002db0
        /*0580*/ 	.word	0x00000000
        /*0584*/ 	.word	0x00000000
        /*0588*/ 	.short	0x0101
        /*058a*/ 	.byte	0xff
	.zero		1


	//   ....[74]....
        /*058c*/ 	.word	0x00002e40
        /*0590*/ 	.word	0x000000ff
        /*0594*/ 	.word	0x00000100
        /*0598*/ 	.short	0x0106
        /*059a*/ 	.byte	0x05
	.zero		1


	//   ....[75]....
        /*059c*/ 	.word	0x00002e60
        /*05a0*/ 	.word	0x000000ff
        /*05a4*/ 	.word	0x00000100
        /*05a8*/ 	.short	0x010a
        /*05aa*/ 	.byte	0x05
	.zero		1


	//   ....[76]....
        /*05ac*/ 	.word	0x00002ef0
        /*05b0*/ 	.word	0x000000ff
        /*05b4*/ 	.word	0x00000100
        /*05b8*/ 	.short	0x0106
        /*05ba*/ 	.byte	0x04
	.zero		1


	//   ....[77]....
        /*05bc*/ 	.word	0x00002f30
        /*05c0*/ 	.word	0x00000000
        /*05c4*/ 	.word	0x00000100
        /*05c8*/ 	.short	0x010a
        /*05ca*/ 	.byte	0xff
	.zero		1


	//   ....[78]....
        /*05cc*/ 	.word	0x00003430
        /*05d0*/ 	.word	0x00000000
        /*05d4*/ 	.word	0x000000f0
        /*05d8*/ 	.short	0x010a
        /*05da*/ 	.byte	0xff
	.zero		1


	//   ....[79]....
        /*05dc*/ 	.word	0x00003540
        /*05e0*/ 	.word	0x00000003
        /*05e4*/ 	.word	0x00000000
        /*05e8*/ 	.short	0x0101
        /*05ea*/ 	.byte	0xff
	.zero		1


	//   ....[80]....
        /*05ec*/ 	.word	0x00003550
        /*05f0*/ 	.word	0x000000ff
        /*05f4*/ 	.word	0x00000000
        /*05f8*/ 	.short	0x010a
        /*05fa*/ 	.byte	0x04
	.zero		1


	//   ....[81]....
        /*05fc*/ 	.word	0x00003570
        /*0600*/ 	.word	0x000000ff
        /*0604*/ 	.word	0x00000130
        /*0608*/ 	.short	0x010a
        /*060a*/ 	.byte	0x08
	.zero		1


	//   ....[82]....
        /*060c*/ 	.word	0x00003640
        /*0610*/ 	.word	0x000000ff
        /*0614*/ 	.word	0x00000000
        /*0618*/ 	.short	0x010a
        /*061a*/ 	.byte	0x07
	.zero		1


	//   ....[83]....
        /*061c*/ 	.word	0x00003780
        /*0620*/ 	.word	0x000000ff
        /*0624*/ 	.word	0x00000000
        /*0628*/ 	.short	0x010a
        /*062a*/ 	.byte	0x04
	.zero		1


	//   ....[84]....
        /*062c*/ 	.word	0x00003970
        /*0630*/ 	.word	0x000000ff
        /*0634*/ 	.word	0x00000000
        /*0638*/ 	.short	0x010a
        /*063a*/ 	.byte	0x05
	.zero		1


	//   ....[85]....
        /*063c*/ 	.word	0x00003a00
        /*0640*/ 	.word	0x000000ff
        /*0644*/ 	.word	0x00000000
        /*0648*/ 	.short	0x010a
        /*064a*/ 	.byte	0x05
	.zero		1


	//   ....[86]....
        /*064c*/ 	.word	0x00003a90
        /*0650*/ 	.word	0x000000ff
        /*0654*/ 	.word	0x00000000
        /*0658*/ 	.short	0x010a
        /*065a*/ 	.byte	0x05
	.zero		1


	//   ....[87]....
        /*065c*/ 	.word	0x00003b20
        /*0660*/ 	.word	0x000000ff
        /*0664*/ 	.word	0x00000000
        /*0668*/ 	.short	0x010a
        /*066a*/ 	.byte	0x07
	.zero		1


	//   ....[88]....
        /*066c*/ 	.word	0x00003f80
        /*0670*/ 	.word	0x00000000
        /*0674*/ 	.word	0x000000f0
        /*0678*/ 	.short	0x010a
        /*067a*/ 	.byte	0xff
	.zero		1


	//   ....[89]....
        /*067c*/ 	.word	0x00004040
        /*0680*/ 	.word	0x00000000
        /*0684*/ 	.word	0x00000000
        /*0688*/ 	.short	0x0101
        /*068a*/ 	.byte	0xff
	.zero		1


	//   ....[90]....
        /*068c*/ 	.word	0x00004360
        /*0690*/ 	.word	0x000000ff
        /*0694*/ 	.word	0x000000e8
        /*0698*/ 	.short	0x010a
        /*069a*/ 	.byte	0x07
	.zero		1


	//   ....[91]....
        /*069c*/ 	.word	0x00004550
        /*06a0*/ 	.word	0x000000ff
        /*06a4*/ 	.word	0x000000d0
        /*06a8*/ 	.short	0x010a
        /*06aa*/ 	.byte	0x07
	.zero		1


	//   ....[92]....
        /*06ac*/ 	.word	0x00004720
        /*06b0*/ 	.word	0x000000ff
        /*06b4*/ 	.word	0x000000c0
        /*06b8*/ 	.short	0x010b
        /*06ba*/ 	.byte	0x07
	.zero		1


	//   ....[93]....
        /*06bc*/ 	.word	0x00004790
        /*06c0*/ 	.word	0x000000ff
        /*06c4*/ 	.word	0x00000000
        /*06c8*/ 	.short	0x0101
        /*06ca*/ 	.byte	0x08
	.zero		1


	//   ....[94]....
        /*06cc*/ 	.word	0x000047c0
        /*06d0*/ 	.word	0x000000ff
        /*06d4*/ 	.word	0x000000d8
        /*06d8*/ 	.short	0x010a
        /*06da*/ 	.byte	0x07
	.zero		1


	//   ....[95]....
        /*06dc*/ 	.word	0x000049d0
        /*06e0*/ 	.word	0x000000ff
        /*06e4*/ 	.word	0x000000c8
        /*06e8*/ 	.short	0x010b
        /*06ea*/ 	.byte	0x07
	.zero		1


	//   ....[96]....
        /*06ec*/ 	.word	0x000049f0
        /*06f0*/ 	.word	0x000000ff
        /*06f4*/ 	.word	0x00000000
        /*06f8*/ 	.short	0x0101
        /*06fa*/ 	.byte	0x0d
	.zero		1


	//   ....[97]....
        /*06fc*/ 	.word	0x00004a20
        /*0700*/ 	.word	0x000000ff
        /*0704*/ 	.word	0x000000d0
        /*0708*/ 	.short	0x010a
        /*070a*/ 	.byte	0x07
	.zero		1


	//   ....[98]....
        /*070c*/ 	.word	0x00004a60
        /*0710*/ 	.word	0x00000000
        /*0714*/ 	.word	0x000000d8
        /*0718*/ 	.short	0x010a
        /*071a*/ 	.byte	0xff
	.zero		1


	//   ....[99]....
        /*071c*/ 	.word	0x00004ce0
        /*0720*/ 	.word	0x00000000
        /*0724*/ 	.word	0x000000f0
        /*0728*/ 	.short	0x010a
        /*072a*/ 	.byte	0xff
	.zero		1


	//   ....[100]....
        /*072c*/ 	.word	0x00004da0
        /*0730*/ 	.word	0x00000000
        /*0734*/ 	.word	0x00000000
        /*0738*/ 	.short	0x0101
        /*073a*/ 	.byte	0xff
	.zero		1


	//   ....[101]....
        /*073c*/ 	.word	0x000058d0
        /*0740*/ 	.word	0x00000007
        /*0744*/ 	.word	0x000000c0
        /*0748*/ 	.short	0x010a
        /*074a*/ 	.byte	0xff
	.zero		1


	//   ....[102]....
        /*074c*/ 	.word	0x00005940
        /*0750*/ 	.word	0x00000005
        /*0754*/ 	.word	0x00000110
        /*0758*/ 	.short	0x010a
        /*075a*/ 	.byte	0xff
	.zero		1


	//   ....[103]....
        /*075c*/ 	.word	0x00005af0
        /*0760*/ 	.word	0x00000003
        /*0764*/ 	.word	0x000000c0
        /*0768*/ 	.short	0x010a
        /*076a*/ 	.byte	0xff
	.zero		1


	//   ....[104]....
        /*076c*/ 	.word	0x00005c80
        /*0770*/ 	.word	0x00000000
        /*0774*/ 	.word	0x00000000
        /*0778*/ 	.short	0x0101
        /*077a*/ 	.byte	0xff
	.zero		1


	//   ....[105]....
        /*077c*/ 	.word	0x00005d60
        /*0780*/ 	.word	0x0000008f
        /*0784*/ 	.word	0x00000110
        /*0788*/ 	.short	0x010a
        /*078a*/ 	.byte	0xff
	.zero		1


	//   ....[106]....
        /*078c*/ 	.word	0x0000cfe0
        /*0790*/ 	.word	0x00000003
        /*0794*/ 	.word	0x00000000
        /*0798*/ 	.short	0x0101
        /*079a*/ 	.byte	0xff
	.zero		1


	//   ....[107]....
        /*079c*/ 	.word	0x0000d750
        /*07a0*/ 	.word	0x00000003
        /*07a4*/ 	.word	0x000000c0
        /*07a8*/ 	.short	0x010a
        /*07aa*/ 	.byte	0xff
	.zero		1


	//   ....[108]....
        /*07ac*/ 	.word	0x0000d870
        /*07b0*/ 	.word	0x00000003
        /*07b4*/ 	.word	0x00000160
        /*07b8*/ 	.short	0x010a
        /*07ba*/ 	.byte	0xff
	.zero		1


	//   ....[109]....
        /*07bc*/ 	.word	0x0000d8d0
        /*07c0*/ 	.word	0x00000002
        /*07c4*/ 	.word	0x00000060
        /*07c8*/ 	.short	0x010a
        /*07ca*/ 	.byte	0xff
	.zero		1


	//   ....[110]....
        /*07cc*/ 	.word	0x0000d930
        /*07d0*/ 	.word	0x00000002
        /*07d4*/ 	.word	0x00000060
        /*07d8*/ 	.short	0x010a
        /*07da*/ 	.byte	0xff
	.zero		1


	//   ....[111]....
        /*07dc*/ 	.word	0x0000d980
        /*07e0*/ 	.word	0x00000002
        /*07e4*/ 	.word	0x000000f0
        /*07e8*/ 	.short	0x010a
        /*07ea*/ 	.byte	0xff
	.zero		1


	//   ....[112]....
        /*07ec*/ 	.word	0x0000d9e0
        /*07f0*/ 	.word	0x00000000
        /*07f4*/ 	.word	0x00000000
        /*07f8*/ 	.short	0x010a
        /*07fa*/ 	.byte	0xff
	.zero		1


	//   ....[113]....
        /*07fc*/ 	.word	0x0000da40
        /*0800*/ 	.word	0x00000000
        /*0804*/ 	.word	0x00000000
        /*0808*/ 	.short	0x010a
        /*080a*/ 	.byte	0xff
	.zero		1


	//   ....[114]....
        /*080c*/ 	.word	0x0000daa0
        /*0810*/ 	.word	0x00000000
        /*0814*/ 	.word	0x00000000
        /*0818*/ 	.short	0x010a
        /*081a*/ 	.byte	0xff
	.zero		1


	//   ....[115]....
        /*081c*/ 	.word	0x0000db00
        /*0820*/ 	.word	0x00000000
        /*0824*/ 	.word	0x00000000
        /*0828*/ 	.short	0x010a
        /*082a*/ 	.byte	0xff
	.zero		1


	//   ....[116]....
        /*082c*/ 	.word	0x0000db60
        /*0830*/ 	.word	0x00000000
        /*0834*/ 	.word	0x00000000
        /*0838*/ 	.short	0x010a
        /*083a*/ 	.byte	0xff
	.zero		1


	//   ....[117]....
        /*083c*/ 	.word	0x0000dbc0
        /*0840*/ 	.word	0x00000000
        /*0844*/ 	.word	0x00000000
        /*0848*/ 	.short	0x010a
        /*084a*/ 	.byte	0xff
	.zero		1


	//   ....[118]....
        /*084c*/ 	.word	0x0000dc20
        /*0850*/ 	.word	0x00000000
        /*0854*/ 	.word	0x00000000
        /*0858*/ 	.short	0x010a
        /*085a*/ 	.byte	0xff
	.zero		1


	//   ....[119]....
        /*085c*/ 	.word	0x0000dc80
        /*0860*/ 	.word	0x00000000
        /*0864*/ 	.word	0x00000000
        /*0868*/ 	.short	0x010a
        /*086a*/ 	.byte	0xff
	.zero		1


	//   ....[120]....
        /*086c*/ 	.word	0x0000dce0
        /*0870*/ 	.word	0x00000000
        /*0874*/ 	.word	0x00000000
        /*0878*/ 	.short	0x010a
        /*087a*/ 	.byte	0xff
	.zero		1


	//   ....[121]....
        /*087c*/ 	.word	0x0000dd40
        /*0880*/ 	.word	0x00000000
        /*0884*/ 	.word	0x00000000
        /*0888*/ 	.short	0x010a
        /*088a*/ 	.byte	0xff
	.zero		1


	//   ....[122]....
        /*088c*/ 	.word	0x0000dda0
        /*0890*/ 	.word	0x00000000
        /*0894*/ 	.word	0x00000000
        /*0898*/ 	.short	0x010a
        /*089a*/ 	.byte	0xff
	.zero		1


	//   ....[123]....
        /*089c*/ 	.word	0x0000ddf0
        /*08a0*/ 	.word	0x00000000
        /*08a4*/ 	.word	0x00000150
        /*08a8*/ 	.short	0x010a
        /*08aa*/ 	.byte	0xff
	.zero		1


	//   ....[124]....
        /*08ac*/ 	.word	0x0000de50
        /*08b0*/ 	.word	0x00000000
        /*08b4*/ 	.word	0x00000100
        /*08b8*/ 	.short	0x010a
        /*08ba*/ 	.byte	0xff
	.zero		1


	//   ....[125]....
        /*08bc*/ 	.word	0x0000dea0
        /*08c0*/ 	.word	0x00000000
        /*08c4*/ 	.word	0x000000f0
        /*08c8*/ 	.short	0x010a
        /*08ca*/ 	.byte	0xff
	.zero		1


	//   ....[126]....
        /*08cc*/ 	.word	0x0000df00
        /*08d0*/ 	.word	0x00000000
        /*08d4*/ 	.word	0x00000100
        /*08d8*/ 	.short	0x010a
        /*08da*/ 	.byte	0xff
	.zero		1


	//   ....[127]....
        /*08dc*/ 	.word	0x0000df50
        /*08e0*/ 	.word	0x00000000
        /*08e4*/ 	.word	0x000000f0
        /*08e8*/ 	.short	0x010a
        /*08ea*/ 	.byte	0xff
	.zero		1


	//   ....[128]....
        /*08ec*/ 	.word	0x0000dfb0
        /*08f0*/ 	.word	0x00000003
        /*08f4*/ 	.word	0x00000130
        /*08f8*/ 	.short	0x010a
        /*08fa*/ 	.byte	0xff
	.zero		1


	//   ....[129]....
        /*08fc*/ 	.word	0x0000e010
        /*0900*/ 	.word	0x00000000
        /*0904*/ 	.word	0x00000000
        /*0908*/ 	.short	0x010a
        /*090a*/ 	.byte	0xff
	.zero		1


	//   ....[130]....
        /*090c*/ 	.word	0x0000e070
        /*0910*/ 	.word	0x00000000
        /*0914*/ 	.word	0x00000000
        /*0918*/ 	.short	0x010a
        /*091a*/ 	.byte	0xff
	.zero		1


	//   ....[131]....
        /*091c*/ 	.word	0x0000e0d0
        /*0920*/ 	.word	0x00000000
        /*0924*/ 	.word	0x00000000
        /*0928*/ 	.short	0x010a
        /*092a*/ 	.byte	0xff
	.zero		1


	//   ....[132]....
        /*092c*/ 	.word	0x0000e130
        /*0930*/ 	.word	0x00000000
        /*0934*/ 	.word	0x00000000
        /*0938*/ 	.short	0x010a
        /*093a*/ 	.byte	0xff
	.zero		1


	//   ....[133]....
        /*093c*/ 	.word	0x0000e190
        /*0940*/ 	.word	0x00000000
        /*0944*/ 	.word	0x00000000
        /*0948*/ 	.short	0x010a
        /*094a*/ 	.byte	0xff
	.zero		1


	//   ....[134]....
        /*094c*/ 	.word	0x0000e1e0
        /*0950*/ 	.word	0x00000000
        /*0954*/ 	.word	0x000000f0
        /*0958*/ 	.short	0x010a
        /*095a*/ 	.byte	0xff
	.zero		1


	//   ....[135]....
        /*095c*/ 	.word	0x0000e240
        /*0960*/ 	.word	0x00000000
        /*0964*/ 	.word	0x000000e8
        /*0968*/ 	.short	0x010a
        /*096a*/ 	.byte	0xff
	.zero		1


	//   ....[136]....
        /*096c*/ 	.word	0x0000e2a0
        /*0970*/ 	.word	0x00000003
        /*0974*/ 	.word	0x000000d0
        /*0978*/ 	.short	0x010a
        /*097a*/ 	.byte	0xff
	.zero		1


	//   ....[137]....
        /*097c*/ 	.word	0x0000e300
        /*0980*/ 	.word	0x00000003
        /*0984*/ 	.word	0x000000d8
        /*0988*/ 	.short	0x010a
        /*098a*/ 	.byte	0xff
	.zero		1


	//   ....[138]....
        /*098c*/ 	.word	0x0000e360
        /*0990*/ 	.word	0x00000000
        /*0994*/ 	.word	0x000000d0
        /*0998*/ 	.short	0x010a
        /*099a*/ 	.byte	0xff
	.zero		1


	//   ....[139]....
        /*099c*/ 	.word	0x0000e3b0
        /*09a0*/ 	.word	0x00000000
        /*09a4*/ 	.word	0x000000f0
        /*09a8*/ 	.short	0x010a
        /*09aa*/ 	.byte	0xff
	.zero		1


	//   ....[140]....
        /*09ac*/ 	.word	0x0000e400
        /*09b0*/ 	.word	0x00000003
        /*09b4*/ 	.word	0x000000c0
        /*09b8*/ 	.short	0x010a
        /*09ba*/ 	.byte	0xff
	.zero		1


	//   ....[141]....
        /*09bc*/ 	.word	0x0000e450
        /*09c0*/ 	.word	0x0000008f
        /*09c4*/ 	.word	0x00000110
        /*09c8*/ 	.short	0x010a
        /*09ca*/ 	.byte	0xff
	.zero		1


	//----- nvinfo : EIATTR_NUM_MBARRIERS
	.align		4
.L_47:
        /*09cc*/ 	.byte	0x03, 0x38
        /*09ce*/ 	.short	0x002e


	//----- nvinfo : EIATTR_EXIT_INSTR_OFFSETS
	.align		4
        /*09d0*/ 	.byte	0x04, 0x1c
        /*09d2*/ 	.short	(.L_49 - .L_48)


	//   ....[0]....
.L_48:
        /*09d4*/ 	.word	0x00002a10


	//   ....[1]....
        /*09d8*/ 	.word	0x00002f00


	//   ....[2]....
        /*09dc*/ 	.word	0x00002f60


	//   ....[3]....
        /*09e0*/ 	.word	0x00003d80


	//   ....[4]....
        /*09e4*/ 	.word	0x00004a90


	//   ....[5]....
        /*09e8*/ 	.word	0x00004ad0


	//   ....[6]....
        /*09ec*/ 	.word	0x0000d860


	//----- nvinfo : EIATTR_MAX_THREADS
	.align		4
.L_49:
        /*09f0*/ 	.byte	0x04, 0x05
        /*09f2*/ 	.short	(.L_51 - .L_50)
.L_50:
        /*09f4*/ 	.word	0x00000100
        /*09f8*/ 	.word	0x00000001
        /*09fc*/ 	.word	0x00000001


	//----- nvinfo : EIATTR_CRS_STACK_SIZE
	.align		4
.L_51:
        /*0a00*/ 	.byte	0x04, 0x1e
        /*0a02*/ 	.short	(.L_53 - .L_52)
.L_52:
        /*0a04*/ 	.word	0x00000000


	//----- nvinfo : EIATTR_CBANK_PARAM_SIZE
	.align		4
.L_53:
        /*0a08*/ 	.byte	0x03, 0x19
        /*0a0a*/ 	.short	0x0800


	//----- nvinfo : EIATTR_PARAM_CBANK
	.align		4
        /*0a0c*/ 	.byte	0x04, 0x0a
        /*0a0e*/ 	.short	(.L_55 - .L_54)
	.align		4
.L_54:
        /*0a10*/ 	.word	index@(.nv.constant0._ZN7cutlass13device_kernelINS_4gemm6kernel13GemmUniversalIN4cute5tupleIJiiiiEEENS1_10collective13CollectiveMmaINS1_35MainloopSm100TmaUmmaWarpSpecializedILi12ELi2ELi4ENS5_IJNS4_1CILi1EEESB_SB_EEEEENS5_IJNSA_ILi128EEESE_NSA_ILi64EEEEEENS_12float_e4m3_tENS5_IJlSB_lEEESH_SI_NS4_8TiledMMAINS4_8MMA_AtomIJNS4_10MMA_TraitsINS4_19SM100_MMA_F8F6F4_SSEJSH_SH_fSE_SE_NS4_17integral_constantINS4_4UMMA5MajorELSP_0EEESQ_NSN_INSO_7ScaleInELSR_0EEESS_EEEEEENS4_6LayoutISC_NS5_IJNSA_ILi0EEESW_SW_EEEEENS5_IJNS4_10UnderscoreESZ_SZ_EEEEENS4_13SM90_TMA_LOADENS4_14ComposedLayoutINS4_7SwizzleILi2ELi4ELi3EEENS4_18smem_ptr_flag_bitsILi8EEENSV_INS5_IJNSA_ILi8EEESF_EEENS5_IJSF_SB_EEEEEEEvNS4_8identityES12_S1C_vS1D_EENS_8epilogue10collective18CollectiveEpilogueINS1F_23Sm100TmaWarpSpecializedILi2ELi2ELi64ELb0ELb0EEEJSG_NS5_IJNSV_ISE_SB_EENSV_ISF_SB_EEEEESH_SI_SH_SI_NS1F_6fusion15FusionCallbacksIS1J_NS1N_13LinCombEltActINS1F_6thread4GELUESH_fSH_fLNS_15FloatRoundStyleE2EEESG_S1M_JEEENS4_5SM1004TMEM4LOAD26SM100_TMEM_LOAD_32dp32b64xES12_S1C_NS4_39AutoVectorizingCopyWithAssumedAlignmentILi128EEENS4_14SM90_TMA_STOREES1C_S20_S20_EEEvvEEEEvNT_6ParamsE)
        /*0a14*/ 	.short	0x0380
        /*0a16*/ 	.short	0x0800


	//----- nvinfo : EIATTR_SW_WAR
	.align		4
.L_55:
        /*0a18*/ 	.byte	0x04, 0x36
        /*0a1a*/ 	.short	(.L_57 - .L_56)
.L_56:
        /*0a1c*/ 	.word	0x00000008
.L_57:


//--------------------- .nv.callgraph             --------------------------
	.section	.nv.callgraph,"",@"SHT_CUDA_CALLGRAPH"
	.align	4
	.sectionentsize	8
	.align		4
        /*0000*/ 	.word	0x00000000
	.align		4
        /*0004*/ 	.word	0xffffffff
	.align		4
        /*0008*/ 	.word	index@(_ZN7cutlass13device_kernelINS_4gemm6kernel13GemmUniversalIN4cute5tupleIJiiiiEEENS1_10collective13CollectiveMmaINS1_35MainloopSm100TmaUmmaWarpSpecializedILi12ELi2ELi4ENS5_IJNS4_1CILi1EEESB_SB_EEEEENS5_IJNSA_ILi128EEESE_NSA_ILi64EEEEEENS_12float_e4m3_tENS5_IJlSB_lEEESH_SI_NS4_8TiledMMAINS4_8MMA_AtomIJNS4_10MMA_TraitsINS4_19SM100_MMA_F8F6F4_SSEJSH_SH_fSE_SE_NS4_17integral_constantINS4_4UMMA5MajorELSP_0EEESQ_NSN_INSO_7ScaleInELSR_0EEESS_EEEEEENS4_6LayoutISC_NS5_IJNSA_ILi0EEESW_SW_EEEEENS5_IJNS4_10UnderscoreESZ_SZ_EEEEENS4_13SM90_TMA_LOADENS4_14ComposedLayoutINS4_7SwizzleILi2ELi4ELi3EEENS4_18smem_ptr_flag_bitsILi8EEENSV_INS5_IJNSA_ILi8EEESF_EEENS5_IJSF_SB_EEEEEEEvNS4_8identityES12_S1C_vS1D_EENS_8epilogue10collective18CollectiveEpilogueINS1F_23Sm100TmaWarpSpecializedILi2ELi2ELi64ELb0ELb0EEEJSG_NS5_IJNSV_ISE_SB_EENSV_ISF_SB_EEEEESH_SI_SH_SI_NS1F_6fusion15FusionCallbacksIS1J_NS1N_13LinCombEltActINS1F_6thread4GELUESH_fSH_fLNS_15FloatRoundStyleE2EEESG_S1M_JEEENS4_5SM1004TMEM4LOAD26SM100_TMEM_LOAD_32dp32b64xES12_S1C_NS4_39AutoVectorizingCopyWithAssumedAlignmentILi128EEENS4_14SM90_TMA_STOREES1C_S20_S20_EEEvvEEEEvNT_6ParamsE)
	.align		4
        /*000c*/ 	.word	index@(__assertfail)
	.align		4
        /*0010*/ 	.word	0x00000000
	.align		4
        /*0014*/ 	.word	0xfffffffe
	.align		4
        /*0018*/ 	.word	0x00000000
	.align		4
        /*001c*/ 	.word	0xfffffffd
	.align		4
        /*0020*/ 	.word	0x00000000
	.align		4
        /*0024*/ 	.word	0xfffffffc


//--------------------- .nv.constant4             --------------------------
	.section	.nv.constant4,"a",@progbits
	.align	8
	.align		8
.nv.constant4:
        /*0000*/ 	.dword	__assertfail
	.align		8
        /*0008*/ 	.dword	__unnamed_1
	.align		8
        /*0010*/ 	.dword	__unnamed_2
	.align		8
        /*0018*/ 	.dword	_ZN39_INTERNAL_776f8d65_4_k_cu_92c3ce2e_29234cuda3std3__45__cpo5beginE
	.align		8
        /*0020*/ 	.dword	_ZN39_INTERNAL_776f8d65_4_k_cu_92c3ce2e_29234cuda3std3__45__cpo3endE
	.align		8
        /*0028*/ 	.dword	_ZN39_INTERNAL_776f8d65_4_k_cu_92c3ce2e_29234cuda3std3__45__cpo6cbeginE
	.align		8
        /*0030*/ 	.dword	_ZN39_INTERNAL_776f8d65_4_k_cu_92c3ce2e_29234cuda3std3__45__cpo4cendE
	.align		8
        /*0038*/ 	.dword	_ZN39_INTERNAL_776f8d65_4_k_cu_92c3ce2e_29234cuda3std3__441_GLOBAL__N__776f8d65_4_k_cu_92c3ce2e_29236ignoreE
	.align		8
        /*0040*/ 	.dword	_ZN39_INTERNAL_776f8d65_4_k_cu_92c3ce2e_29234cuda3std3__419piecewise_constructE
	.align		8
        /*0048*/ 	.dword	_ZN39_INTERNAL_776f8d65_4_k_cu_92c3ce2e_29234cuda3std3__48in_placeE
	.align		8
        /*0050*/ 	.dword	_ZN39_INTERNAL_776f8d65_4_k_cu_92c3ce2e_29234cuda3std6ranges3__45__cpo4swapE
	.align		8
        /*0058*/ 	.dword	_ZN39_INTERNAL_776f8d65_4_k_cu_92c3ce2e_29234cuda3std6ranges3__45__cpo9iter_moveE
	.align		8
        /*0060*/ 	.dword	_ZN39_INTERNAL_776f8d65_4_k_cu_92c3ce2e_29234cute7productE
	.align		8
        /*0068*/ 	.dword	_ZN39_INTERNAL_776f8d65_4_k_cu_92c3ce2e_29234cute1_E
	.align		8
        /*0070*/ 	.dword	$str$25
	.align		8
        /*0078*/ 	.dword	$str$26
	.align		8
        /*0080*/ 	.dword	$str$27
	.align		8
        /*0088*/ 	.dword	$str$28


//--------------------- .text._ZN7cutlass13device_kernelINS_4gemm6kernel13GemmUniversalIN4cute5tupleIJiiiiEEENS1_10collective13CollectiveMmaINS1_35MainloopSm100TmaUmmaWarpSpecializedILi12ELi2ELi4ENS5_IJNS4_1CILi1EEESB_SB_EEEEENS5_IJNSA_ILi128EEESE_NSA_ILi64EEEEEENS_12float_e4m3_tENS5_IJlSB_lEEESH_SI_NS4_8TiledMMAINS4_8MMA_AtomIJNS4_10MMA_TraitsINS4_19SM100_MMA_F8F6F4_SSEJSH_SH_fSE_SE_NS4_17integral_constantINS4_4UMMA5MajorELSP_0EEESQ_NSN_INSO_7ScaleInELSR_0EEESS_EEEEEENS4_6LayoutISC_NS5_IJNSA_ILi0EEESW_SW_EEEEENS5_IJNS4_10UnderscoreESZ_SZ_EEEEENS4_13SM90_TMA_LOADENS4_14ComposedLayoutINS4_7SwizzleILi2ELi4ELi3EEENS4_18smem_ptr_flag_bitsILi8EEENSV_INS5_IJNSA_ILi8EEESF_EEENS5_IJSF_SB_EEEEEEEvNS4_8identityES12_S1C_vS1D_EENS_8epilogue10collective18CollectiveEpilogueINS1F_23Sm100TmaWarpSpecializedILi2ELi2ELi64ELb0ELb0EEEJSG_NS5_IJNSV_ISE_SB_EENSV_ISF_SB_EEEEESH_SI_SH_SI_NS1F_6fusion15FusionCallbacksIS1J_NS1N_13LinCombEltActINS1F_6thread4GELUESH_fSH_fLNS_15FloatRoundStyleE2EEESG_S1M_JEEENS4_5SM1004TMEM4LOAD26SM100_TMEM_LOAD_32dp32b64xES12_S1C_NS4_39AutoVectorizingCopyWithAssumedAlignmentILi128EEENS4_14SM90_TMA_STOREES1C_S20_S20_EEEvvEEEEvNT_6ParamsE --------------------------
	.section	.text._ZN7cutlass13device_kernelINS_4gemm6kernel13GemmUniversalIN4cute5tupleIJiiiiEEENS1_10collective13CollectiveMmaINS1_35MainloopSm100TmaUmmaWarpSpecializedILi12ELi2ELi4ENS5_IJNS4_1CILi1EEESB_SB_EEEEENS5_IJNSA_ILi128EEESE_NSA_ILi64EEEEEENS_12float_e4m3_tENS5_IJlSB_lEEESH_SI_NS4_8TiledMMAINS4_8MMA_AtomIJNS4_10MMA_TraitsINS4_19SM100_MMA_F8F6F4_SSEJSH_SH_fSE_SE_NS4_17integral_constantINS4_4UMMA5MajorELSP_0EEESQ_NSN_INSO_7ScaleInELSR_0EEESS_EEEEEENS4_6LayoutISC_NS5_IJNSA_ILi0EEESW_SW_EEEEENS5_IJNS4_10UnderscoreESZ_SZ_EEEEENS4_13SM90_TMA_LOADENS4_14ComposedLayoutINS4_7SwizzleILi2ELi4ELi3EEENS4_18smem_ptr_flag_bitsILi8EEENSV_INS5_IJNSA_ILi8EEESF_EEENS5_IJSF_SB_EEEEEEEvNS4_8identityES12_S1C_vS1D_EENS_8epilogue10collective18CollectiveEpilogueINS1F_23Sm100TmaWarpSpecializedILi2ELi2ELi64ELb0ELb0EEEJSG_NS5_IJNSV_ISE_SB_EENSV_ISF_SB_EEEEESH_SI_SH_SI_NS1F_6fusion15FusionCallbacksIS1J_NS1N_13LinCombEltActINS1F_6thread4GELUESH_fSH_fLNS_15FloatRoundStyleE2EEESG_S1M_JEEENS4_5SM1004TMEM4LOAD26SM100_TMEM_LOAD_32dp32b64xES12_S1C_NS4_39AutoVectorizingCopyWithAssumedAlignmentILi128EEENS4_14SM90_TMA_STOREES1C_S20_S20_EEEvvEEEEvNT_6ParamsE,"ax",@progbits
	.align	128
.text._ZN7cutlass13device_kernelINS_4gemm6kernel13GemmUniversalIN4cute5tupleIJiiiiEEENS1_10collective13CollectiveMmaINS1_35MainloopSm100TmaUmmaWarpSpecializedILi12ELi2ELi4ENS5_IJNS4_1CILi1EEESB_SB_EEEEENS5_IJNSA_ILi128EEESE_NSA_ILi64EEEEEENS_12float_e4m3_tENS5_IJlSB_lEEESH_SI_NS4_8TiledMMAINS4_8MMA_AtomIJNS4_10MMA_TraitsINS4_19SM100_MMA_F8F6F4_SSEJSH_SH_fSE_SE_NS4_17integral_constantINS4_4UMMA5MajorELSP_0EEESQ_NSN_INSO_7ScaleInELSR_0EEESS_EEEEEENS4_6LayoutISC_NS5_IJNSA_ILi0EEESW_SW_EEEEENS5_IJNS4_10UnderscoreESZ_SZ_EEEEENS4_13SM90_TMA_LOADENS4_14ComposedLayoutINS4_7SwizzleILi2ELi4ELi3EEENS4_18smem_ptr_flag_bitsILi8EEENSV_INS5_IJNSA_ILi8EEESF_EEENS5_IJSF_SB_EEEEEEEvNS4_8identityES12_S1C_vS1D_EENS_8epilogue10collective18CollectiveEpilogueINS1F_23Sm100TmaWarpSpecializedILi2ELi2ELi64ELb0ELb0EEEJSG_NS5_IJNSV_ISE_SB_EENSV_ISF_SB_EEEEESH_SI_SH_SI_NS1F_6fusion15FusionCallbacksIS1J_NS1N_13LinCombEltActINS1F_6thread4GELUESH_fSH_fLNS_15FloatRoundStyleE2EEESG_S1M_JEEENS4_5SM1004TMEM4LOAD26SM100_TMEM_LOAD_32dp32b64xES12_S1C_NS4_39AutoVectorizingCopyWithAssumedAlignmentILi128EEENS4_14SM90_TMA_STOREES1C_S20_S20_EEEvvEEEEvNT_6ParamsE:
        .type           _ZN7cutlass13device_kernelINS_4gemm6kernel13GemmUniversalIN4cute5tupleIJiiiiEEENS1_10collective13CollectiveMmaINS1_35MainloopSm100TmaUmmaWarpSpecializedILi12ELi2ELi4ENS5_IJNS4_1CILi1EEESB_SB_EEEEENS5_IJNSA_ILi128EEESE_NSA_ILi64EEEEEENS_12float_e4m3_tENS5_IJlSB_lEEESH_SI_NS4_8TiledMMAINS4_8MMA_AtomIJNS4_10MMA_TraitsINS4_19SM100_MMA_F8F6F4_SSEJSH_SH_fSE_SE_NS4_17integral_constantINS4_4UMMA5MajorELSP_0EEESQ_NSN_INSO_7ScaleInELSR_0EEESS_EEEEEENS4_6LayoutISC_NS5_IJNSA_ILi0EEESW_SW_EEEEENS5_IJNS4_10UnderscoreESZ_SZ_EEEEENS4_13SM90_TMA_LOADENS4_14ComposedLayoutINS4_7SwizzleILi2ELi4ELi3EEENS4_18smem_ptr_flag_bitsILi8EEENSV_INS5_IJNSA_ILi8EEESF_EEENS5_IJSF_SB_EEEEEEEvNS4_8identityES12_S1C_vS1D_EENS_8epilogue10collective18CollectiveEpilogueINS1F_23Sm100TmaWarpSpecializedILi2ELi2ELi64ELb0ELb0EEEJSG_NS5_IJNSV_ISE_SB_EENSV_ISF_SB_EEEEESH_SI_SH_SI_NS1F_6fusion15FusionCallbacksIS1J_NS1N_13LinCombEltActINS1F_6thread4GELUESH_fSH_fLNS_15FloatRoundStyleE2EEESG_S1M_JEEENS4_5SM1004TMEM4LOAD26SM100_TMEM_LOAD_32dp32b64xES12_S1C_NS4_39AutoVectorizingCopyWithAssumedAlignmentILi128EEENS4_14SM90_TMA_STOREES1C_S20_S20_EEEvvEEEEvNT_6ParamsE,@function
        .size           _ZN7cutlass13device_kernelINS_4gemm6kernel13GemmUniversalIN4cute5tupleIJiiiiEEENS1_10collective13CollectiveMmaINS1_35MainloopSm100TmaUmmaWarpSpecializedILi12ELi2ELi4ENS5_IJNS4_1CILi1EEESB_SB_EEEEENS5_IJNSA_ILi128EEESE_NSA_ILi64EEEEEENS_12float_e4m3_tENS5_IJlSB_lEEESH_SI_NS4_8TiledMMAINS4_8MMA_AtomIJNS4_10MMA_TraitsINS4_19SM100_MMA_F8F6F4_SSEJSH_SH_fSE_SE_NS4_17integral_constantINS4_4UMMA5MajorELSP_0EEESQ_NSN_INSO_7ScaleInELSR_0EEESS_EEEEEENS4_6LayoutISC_NS5_IJNSA_ILi0EEESW_SW_EEEEENS5_IJNS4_10UnderscoreESZ_SZ_EEEEENS4_13SM90_TMA_LOADENS4_14ComposedLayoutINS4_7SwizzleILi2ELi4ELi3EEENS4_18smem_ptr_flag_bitsILi8EEENSV_INS5_IJNSA_ILi8EEESF_EEENS5_IJSF_SB_EEEEEEEvNS4_8identityES12_S1C_vS1D_EENS_8epilogue10collective18CollectiveEpilogueINS1F_23Sm100TmaWarpSpecializedILi2ELi2ELi64ELb0ELb0EEEJSG_NS5_IJNSV_ISE_SB_EENSV_ISF_SB_EEEEESH_SI_SH_SI_NS1F_6fusion15FusionCallbacksIS1J_NS1N_13LinCombEltActINS1F_6thread4GELUESH_fSH_fLNS_15FloatRoundStyleE2EEESG_S1M_JEEENS4_5SM1004TMEM4LOAD26SM100_TMEM_LOAD_32dp32b64xES12_S1C_NS4_39AutoVectorizingCopyWithAssumedAlignmentILi128EEENS4_14SM90_TMA_STOREES1C_S20_S20_EEEvvEEEEvNT_6ParamsE,(.L_x_167 - _ZN7cutlass13device_kernelINS_4gemm6kernel13GemmUniversalIN4cute5tupleIJiiiiEEENS1_10collective13CollectiveMmaINS1_35MainloopSm100TmaUmmaWarpSpecializedILi12ELi2ELi4ENS5_IJNS4_1CILi1EEESB_SB_EEEEENS5_IJNSA_ILi128EEESE_NSA_ILi64EEEEEENS_12float_e4m3_tENS5_IJlSB_lEEESH_SI_NS4_8TiledMMAINS4_8MMA_AtomIJNS4_10MMA_TraitsINS4_19SM100_MMA_F8F6F4_SSEJSH_SH_fSE_SE_NS4_17integral_constantINS4_4UMMA5MajorELSP_0EEESQ_NSN_INSO_7ScaleInELSR_0EEESS_EEEEEENS4_6LayoutISC_NS5_IJNSA_ILi0EEESW_SW_EEEEENS5_IJNS4_10UnderscoreESZ_SZ_EEEEENS4_13SM90_TMA_LOADENS4_14ComposedLayoutINS4_7SwizzleILi2ELi4ELi3EEENS4_18smem_ptr_flag_bitsILi8EEENSV_INS5_IJNSA_ILi8EEESF_EEENS5_IJSF_SB_EEEEEEEvNS4_8identityES12_S1C_vS1D_EENS_8epilogue10collective18CollectiveEpilogueINS1F_23Sm100TmaWarpSpecializedILi2ELi2ELi64ELb0ELb0EEEJSG_NS5_IJNSV_ISE_SB_EENSV_ISF_SB_EEEEESH_SI_SH_SI_NS1F_6fusion15FusionCallbacksIS1J_NS1N_13LinCombEltActINS1F_6thread4GELUESH_fSH_fLNS_15FloatRoundStyleE2EEESG_S1M_JEEENS4_5SM1004TMEM4LOAD26SM100_TMEM_LOAD_32dp32b64xES12_S1C_NS4_39AutoVectorizingCopyWithAssumedAlignmentILi128EEENS4_14SM90_TMA_STOREES1C_S20_S20_EEEvvEEEEvNT_6ParamsE)
        .other          _ZN7cutlass13device_kernelINS_4gemm6kernel13GemmUniversalIN4cute5tupleIJiiiiEEENS1_10collective13CollectiveMmaINS1_35MainloopSm100TmaUmmaWarpSpecializedILi12ELi2ELi4ENS5_IJNS4_1CILi1EEESB_SB_EEEEENS5_IJNSA_ILi128EEESE_NSA_ILi64EEEEEENS_12float_e4m3_tENS5_IJlSB_lEEESH_SI_NS4_8TiledMMAINS4_8MMA_AtomIJNS4_10MMA_TraitsINS4_19SM100_MMA_F8F6F4_SSEJSH_SH_fSE_SE_NS4_17integral_constantINS4_4UMMA5MajorELSP_0EEESQ_NSN_INSO_7ScaleInELSR_0EEESS_EEEEEENS4_6LayoutISC_NS5_IJNSA_ILi0EEESW_SW_EEEEENS5_IJNS4_10UnderscoreESZ_SZ_EEEEENS4_13SM90_TMA_LOADENS4_14ComposedLayoutINS4_7SwizzleILi2ELi4ELi3EEENS4_18smem_ptr_flag_bitsILi8EEENSV_INS5_IJNSA_ILi8EEESF_EEENS5_IJSF_SB_EEEEEEEvNS4_8identityES12_S1C_vS1D_EENS_8epilogue10collective18CollectiveEpilogueINS1F_23Sm100TmaWarpSpecializedILi2ELi2ELi64ELb0ELb0EEEJSG_NS5_IJNSV_ISE_SB_EENSV_ISF_SB_EEEEESH_SI_SH_SI_NS1F_6fusion15FusionCallbacksIS1J_NS1N_13LinCombEltActINS1F_6thread4GELUESH_fSH_fLNS_15FloatRoundStyleE2EEESG_S1M_JEEENS4_5SM1004TMEM4LOAD26SM100_TMEM_LOAD_32dp32b64xES12_S1C_NS4_39AutoVectorizingCopyWithAssumedAlignmentILi128EEENS4_14SM90_TMA_STOREES1C_S20_S20_EEEvvEEEEvNT_6ParamsE,@"STO_CUDA_ENTRY STV_DEFAULT"
_ZN7cutlass13device_kernelINS_4gemm6kernel13GemmUniversalIN4cute5tupleIJiiiiEEENS1_10collective13CollectiveMmaINS1_35MainloopSm100TmaUmmaWarpSpecializedILi12ELi2ELi4ENS5_IJNS4_1CILi1EEESB_SB_EEEEENS5_IJNSA_ILi128EEESE_NSA_ILi64EEEEEENS_12float_e4m3_tENS5_IJlSB_lEEESH_SI_NS4_8TiledMMAINS4_8MMA_AtomIJNS4_10MMA_TraitsINS4_19SM100_MMA_F8F6F4_SSEJSH_SH_fSE_SE_NS4_17integral_constantINS4_4UMMA5MajorELSP_0EEESQ_NSN_INSO_7ScaleInELSR_0EEESS_EEEEEENS4_6LayoutISC_NS5_IJNSA_ILi0EEESW_SW_EEEEENS5_IJNS4_10UnderscoreESZ_SZ_EEEEENS4_13SM90_TMA_LOADENS4_14ComposedLayoutINS4_7SwizzleILi2ELi4ELi3EEENS4_18smem_ptr_flag_bitsILi8EEENSV_INS5_IJNSA_ILi8EEESF_EEENS5_IJSF_SB_EEEEEEEvNS4_8identityES12_S1C_vS1D_EENS_8epilogue10collective18CollectiveEpilogueINS1F_23Sm100TmaWarpSpecializedILi2ELi2ELi64ELb0ELb0EEEJSG_NS5_IJNSV_ISE_SB_EENSV_ISF_SB_EEEEESH_SI_SH_SI_NS1F_6fusion15FusionCallbacksIS1J_NS1N_13LinCombEltActINS1F_6thread4GELUESH_fSH_fLNS_15FloatRoundStyleE2EEESG_S1M_JEEENS4_5SM1004TMEM4LOAD26SM100_TMEM_LOAD_32dp32b64xES12_S1C_NS4_39AutoVectorizingCopyWithAssumedAlignmentILi128EEENS4_14SM90_TMA_STOREES1C_S20_S20_EEEvvEEEEvNT_6ParamsE:
[----:B------:R-:W1:Y:S01]  /*0000*/  LDC R1, c[0x0][0x37c] ;  /* 0x0000df00ff017b82 */ /* 0x000e620000000800 */
[----:B------:R-:W2:Y:S01]  /*0010*/  S2R R173, SR_TID.X ;  /* 0x0000000000ad7919 */ /* 0x000ea20000002100 */
[----:B------:R-:W3:Y:S01]  /*0020*/  LDCU.64 UR6, c[0x0][0x890] ;  /* 0x00011200ff0677ac */ /* 0x000ee20008000a00 */
[----:B------:R-:W-:Y:S02]  /*0030*/  PRMT R141, RZ, 0x7610, R141 ;  /* 0x00007610ff8d7816 */ /* 0x000fe4000000008d */
[----:B------:R-:W-:Y:S01]  /*0040*/  ELECT P5, URZ, PT ;  /* 0x0000000000ff782f */ /* 0x000fe200038a0000 */
[----:B------:R-:W4:Y:S01]  /*0050*/  LDCU.64 UR38, c[0x0][0x358] ;  /* 0x00006b00ff2677ac */ /* 0x000f220008000a00 */
[----:B---3--:R-:W-:-:S04]  /*0060*/  UISETP.NE.U32.AND UP2, UPT, UR6, URZ, UPT ;  /* 0x000000ff0600728c */ /* 0x008fc8000bf45070 */
[----:B------:R-:W-:Y:S01]  /*0070*/  UISETP.NE.AND.EX UP2, UPT, UR7, URZ, UPT, UP2 ;  /* 0x000000ff0700728c */ /* 0x000fe2000bf45320 */
[----:B--2---:R-:W-:-:S05]  /*0080*/  SHF.R.U32.HI R179, RZ, 0x5, R173 ;  /* 0x00000005ffb37819 */ /* 0x004fca00000116ad */
[----:B------:R-:W2:Y:S02]  /*0090*/  SHFL.IDX PT, R0, R179, RZ, 0x1f ;  /* 0x00001fffb3007589 */ /* 0x000ea400000e0000 */
[----:B--2---:R-:W-:Y:S01]  /*00a0*/  R2UR UR8, R0 ;  /* 0x00000000000872ca */ /* 0x004fe200000e0000 */
[----:B-1--4-:R-:W-:Y:S05]  /*00b0*/  BRA.U UP2, `(.L_x_0) ;  /* 0x00000001022c7547 */ /* 0x012fea000b800000 */
[----:B------:R-:W1:Y:S02]  /*00c0*/  LDCU.64 UR4, c[0x0][0x888] ;  /* 0x00011100ff0477ac */ /* 0x000e640008000a00 */
[----:B-1----:R-:W-:-:S04]  /*00d0*/  UISETP.NE.U32.AND UP0, UPT, UR4, URZ, UPT ;  /* 0x000000ff0400728c */ /* 0x002fc8000bf05070 */
[----:B------:R-:W-:-:S09]  /*00e0*/  UISETP.NE.AND.EX UP0, UPT, UR5, URZ, UPT, UP0 ;  /* 0x000000ff0500728c */ /* 0x000fd2000bf05300 */
[----:B------:R-:W-:Y:S05]  /*00f0*/  BRA.U !UP0, `(.L_x_1) ;  /* 0x0000000108107547 */ /* 0x000fea000b800000 */
[----:B------:R-:W1:Y:S02]  /*0100*/  LDC.64 R2, c[0x0][0x888] ;  /* 0x00022200ff027b82 */ /* 0x000e640000000a00 */
[----:B-1----:R1:W5:Y:S01]  /*0110*/  LDG.E R95, desc[UR38][R2.64] ;  /* 0x00000026025f7981 */ /* 0x002362000c1e1900 */
[----:B------:R-:W-:Y:S01]  /*0120*/  HFMA2 R141, -RZ, RZ, 0, 5.9604644775390625e-08 ;  /* 0x00000001ff8d7431 */ /* 0x000fe200000001ff */
[----:B------:R-:W-:Y:S05]  /*0130*/  BRA `(.L_x_0) ;  /* 0x00000000000c7947 */ /* 0x000fea0003800000 */
.L_x_1:
[----:B------:R-:W1:Y:S01]  /*0140*/  LDCU UR4, c[0x0][0x880] ;  /* 0x00011000ff0477ac */ /* 0x000e620008000800 */
[----:B------:R-:W-:Y:S01]  /*0150*/  HFMA2 R141, -RZ, RZ, 0, 5.9604644775390625e-08 ;  /* 0x00000001ff8d7431 */ /* 0x000fe200000001ff */
[----:B-1----:R-:W-:-:S07]  /*0160*/  MOV R95, UR4 ;  /* 0x00000004005f7c02 */ /* 0x002fce0008000f00 */
.L_x_0:
[----:B------:R-:W2:Y:S02]  /*0170*/  LDCU.64 UR4, c[0x0][0x8b0] ;  /* 0x00011600ff0477ac */ /* 0x000ea40008000a00 */
[----:B--2---:R-:W-:-:S04]  /*0180*/  UISETP.NE.U32.AND UP0, UPT, UR4, URZ, UPT ;  /* 0x000000ff0400728c */ /* 0x004fc8000bf05070 */
[----:B------:R-:W-:-:S09]  /*0190*/  UISETP.NE.AND.EX UP0, UPT, UR5, URZ, UPT, UP0 ;  /* 0x000000ff0500728c */ /* 0x000fd2000bf05300 */
[----:B------:R-:W-:Y:S05]  /*01a0*/  BRA.U UP0, `(.L_x_2) ;  /* 0x0000000100247547 */ /* 0x000fea000b800000 */
[----:B------:R-:W2:Y:S02]  /*01b0*/  LDCU.64 UR4, c[0x0][0x8a8] ;  /* 0x00011500ff0477ac */ /* 0x000ea40008000a00 */
[----:B--2---:R-:W-:-:S04]  /*01c0*/  UISETP.NE.U32.AND UP0, UPT, UR4, URZ, UPT ;  /* 0x000000ff0400728c */ /* 0x004fc8000bf05070 */
[----:B------:R-:W-:-:S09]  /*01d0*/  UISETP.NE.AND.EX UP0, UPT, UR5, URZ, UPT, UP0 ;  /* 0x000000ff0500728c */ /* 0x000fd2000bf05300 */
[----:B------:R-:W-:Y:S05]  /*01e0*/  BRA.U !UP0, `(.L_x_3) ;  /* 0x00000001080c7547 */ /* 0x000fea000b800000 */
[----:B-1----:R-:W1:Y:S02]  /*01f0*/  LDC.64 R2, c[0x0][0x8a8] ;  /* 0x00022a00ff027b82 */ /* 0x002e640000000a00 */
[----:B-1----:R2:W5:Y:S01]  /*0200*/  LDG.E R77, desc[UR38][R2.64] ;  /* 0x00000026024d7981 */ /* 0x002562000c1e1900 */
[----:B------:R-:W-:Y:S05]  /*0210*/  BRA `(.L_x_2) ;  /* 0x0000000000087947 */ /* 0x000fea0003800000 */
.L_x_3:
[----:B------:R-:W2:Y:S02]  /*0220*/  LDCU UR4, c[0x0][0x8a0] ;  /* 0x00011400ff0477ac */ /* 0x000ea40008000800 */
[----:B--2---:R-:W-:Y:S02]  /*0230*/  MOV R77, UR4 ;  /* 0x00000004004d7c02 */ /* 0x004fe40008000f00 */
.L_x_2:
[----:B------:R-:W-:Y:S01]  /*0240*/  IMAD.U32 R0, RZ, RZ, UR8 ;  /* 0x00000008ff007e24 */ /* 0x000fe2000f8e00ff */
[----:B------:R-:W-:Y:S04]  /*0250*/  BSSY.RECONVERGENT B0, `(.L_x_4) ;  /* 0x000000c000007945 */ /* 0x000fe80003800200 */
[C---:B------:R-:W-:Y:S02]  /*0260*/  ISETP.NE.OR P1, PT, R0.reuse, 0x1, !P5 ;  /* 0x000000010000780c */ /* 0x040fe40006f25670 */
[----:B------:R-:W-:-:S11]  /*0270*/  ISETP.NE.OR P0, PT, R0, 0x3, !P5 ;  /* 0x000000030000780c */ /* 0x000fd60006f05670 */
[----:B------:R-:W-:Y:S05]  /*0280*/  @P1 BRA `(.L_x_5) ;  /* 0x0000000000201947 */ /* 0x000fea0003800000 */
[----:B------:R-:W3:Y:S02]  /*0290*/  LDCU.64 UR4, c[0x0][0x348] ;  /* 0x00006900ff0477ac */ /* 0x000ee40008000a00 */
[----:B---3--:R-:W-:Y:S02]  /*02a0*/  UIADD3 UR10, UP1, UPT, UR4, 0x80, URZ ;  /* 0x00000080040a7890 */ /* 0x008fe4000ff3e0ff */
[----:B------:R-:W-:Y:S02]  /*02b0*/  UIADD3 UR4, UP0, UPT, UR4, 0x180, URZ ;  /* 0x0000018004047890 */ /* 0x000fe4000ff1e0ff */
[----:B------:R-:W-:Y:S02]  /*02c0*/  UIADD3.X UR11, UPT, UPT, URZ, UR5, URZ, UP1, !UPT ;  /* 0x00000005ff0b7290 */ /* 0x000fe40008ffe4ff */
[----:B------:R-:W-:-:S07]  /*02d0*/  UIADD3.X UR5, UPT, UPT, URZ, UR5, URZ, UP0, !UPT ;  /* 0x00000005ff057290 */ /* 0x000fce00087fe4ff */
[----:B------:R3:W-:Y:S02]  /*02e0*/  UTMACCTL.PF [UR10] ;  /* 0x000000000a0079b9 */ /* 0x0007e40008040000 */
[----:B------:R3:W-:Y:S02]  /*02f0*/  UTMACCTL.PF [UR4] ;  /* 0x00000000040079b9 */ /* 0x0007e40008040000 */
[----:B---3--:R-:W-:Y:S01]  /*0300*/  NOP ;  /* 0x0000000000007918 */ /* 0x008fe20000000000 */
.L_x_5:
[----:B------:R-:W-:Y:S05]  /*0310*/  BSYNC.RECONVERGENT B0 ;  /* 0x0000000000007941 */ /* 0x000fea0003800200 */
.L_x_4:
[----:B------:R-:W-:Y:S04]  /*0320*/  BSSY.RECONVERGENT B0, `(.L_x_6) ;  /* 0x000000a000007945 */ /* 0x000fe80003800200 */
        /* <DEDUP_REMOVED lines=9> */
.L_x_7:
[----:B------:R-:W-:Y:S05]  /*03c0*/  BSYNC.RECONVERGENT B0 ;  /* 0x0000000000007941 */ /* 0x000fea0003800200 */
.L_x_6:
[----:B------:R-:W3:Y:S01]  /*03d0*/  LDCU.64 UR4, c[0x0][0x888] ;  /* 0x00011100ff0477ac */ /* 0x000ee20008000a00 */
[----:B------:R-:W-:Y:S02]  /*03e0*/  UISETP.EQ.U32.AND UP0, UPT, UR6, URZ, UPT ;  /* 0x000000ff0600728c */ /* 0x000fe4000bf02070 */
[----:B------:R-:W-:Y:S02]  /*03f0*/  UPLOP3.LUT UP3, UPT, UPT, UPT, UPT, 0x40, 0x4 ;  /* 0x000000000004789c */ /* 0x000fe40003f6e870 */
[----:B---3--:R-:W-:-:S04]  /*0400*/  UISETP.NE.U32.AND UP1, UPT, UR4, URZ, UPT ;  /* 0x000000ff0400728c */ /* 0x008fc8000bf25070 */
[----:B------:R-:W-:-:S04]  /*0410*/  UISETP.NE.AND.EX UP1, UPT, UR5, URZ, UPT, UP1 ;  /* 0x000000ff0500728c */ /* 0x000fc8000bf25310 */
[----:B------:R-:W-:-:S04]  /*0420*/  UISETP.EQ.OR.EX UP4, UPT, UR7, URZ, !UP1, UP0 ;  /* 0x000000ff0700728c */ /* 0x000fc8000cf82700 */
[----:B------:R-:W-:-:S05]  /*0430*/  UP2UR UR44, UPR, URZ, 0x10 ;  /* 0x00000010ff2c7883 */ /* 0x000fca0008000000 */
[----:B------:R-:W-:Y:S07]  /*0440*/  BRA.U !UP4, `(.L_x_8) ;  /* 0x000000010c147547 */ /* 0x000fee000b800000 */
[----:B------:R-:W-:Y:S01]  /*0450*/  PLOP3.LUT P1, PT, PT, PT, UP2, 0x80, 0x8 ;  /* 0x000000000008781c */ /* 0x000fe20003f2f028 */
[----:B------:R-:W-:-:S12]  /*0460*/  UPLOP3.LUT UP3, UPT, UPT, UPT, UP1, 0x40, 0x4 ;  /* 0x000000000004789c */ /* 0x000fd80003f6e810 */
[----:B-----5:R-:W-:-:S13]  /*0470*/  @!P1 FSETP.EQ.AND P0, PT, R95, RZ, PT ;  /* 0x000000ff5f00920b */ /* 0x020fda0003f02000 */
[----:B------:R-:W-:Y:S01]  /*0480*/  @!P1 VOTEU.ANY UP0, P0 ;  /* 0x0000000000ff9886 */ /* 0x000fe20000000100 */
[----:B------:R-:W-:-:S11]  /*0490*/  @!UP2 UPLOP3.LUT UP3, UPT, UPT, UPT, UP0, 0x80, 0x8 ;  /* 0x000000000008a89c */ /* 0x000fd60003f6f000 */
.L_x_8:
[----:B-12---:R-:W1:Y:S01]  /*04a0*/  SHFL.IDX PT, R2, R179, RZ, 0x1f ;  /* 0x00001fffb3027589 */ /* 0x006e6200000e0000 */
[----:B------:R-:W-:-:S04]  /*04b0*/  UISETP.NE.AND UP0, UPT, UR8, 0x2, UPT ;  /* 0x000000020800788c */ /* 0x000fc8000bf05270 */
[----:B------:R-:W-:Y:S01]  /*04c0*/  USEL UR6, URZ, 0x1, UP0 ;  /* 0x00000001ff067887 */ /* 0x000fe20008000000 */
[----:B-1----:R-:W-:-:S13]  /*04d0*/  ISETP.NE.AND P0, PT, R2, RZ, PT ;  /* 0x000000ff0200720c */ /* 0x002fda0003f05270 */
[----:B------:R-:W-:Y:S05]  /*04e0*/  @P0 BRA `(.L_x_9) ;  /* 0x0000000000940947 */ /* 0x000fea0003800000 */
[----:B------:R-:W-:Y:S01]  /*04f0*/  ELECT P0, URZ, PT ;  /* 0x0000000000ff782f */ /* 0x000fe20003800000 */
[----:B------:R-:W-:-:S12]  /*0500*/  BSSY.RECONVERGENT B0, `(.L_x_9) ;  /* 0x0000023000007945 */ /* 0x000fd80003800200 */
[----:B------:R-:W-:Y:S05]  /*0510*/  @!P0 BRA `(.L_x_10) ;  /* 0x0000000000848947 */ /* 0x000fea0003800000 */
[----:B------:R-:W1:Y:S01]  /*0520*/  S2UR UR5, SR_CgaCtaId ;  /* 0x00000000000579c3 */ /* 0x000e620000008800 */
[----:B------:R-:W-:Y:S01]  /*0530*/  UMOV UR7, 0x400 ;  /* 0x0000040000077882 */ /* 0x000fe20000000000 */
[----:B------:R-:W-:Y:S02]  /*0540*/  UMOV UR4, 0x1 ;  /* 0x0000000100047882 */ /* 0x000fe40000000000 */
[----:B------:R-:W-:-:S04]  /*0550*/  UIADD3 UR10, UPT, UPT, -UR4, 0x100000, URZ ;  /* 0x00100000040a7890 */ /* 0x000fc8000fffe1ff */
[----:B------:R-:W-:Y:S02]  /*0560*/  USHF.L.U32 UR11, UR10, 0xb, URZ ;  /* 0x0000000b0a0b7899 */ /* 0x000fe400080006ff */
[----:B------:R-:W-:Y:S02]  /*0570*/  USHF.L.U32 UR10, UR10, 0x1, URZ ;  /* 0x000000010a0a7899 */ /* 0x000fe400080006ff */
[----:B-1----:R-:W-:Y:S01]  /*0580*/  ULEA UR5, UR5, UR7, 0x18 ;  /* 0x0000000705057291 */ /* 0x002fe2000f8ec0ff */
[----:B------:R-:W1:Y:S11]  /*0590*/  FENCE.VIEW.ASYNC.S ;  /* 0x00000000000073c6 */ /* 0x000e760000000000 */
[----:B-1----:R1:W2:Y:S01]  /*05a0*/  SYNCS.EXCH.64 URZ, [UR5], UR10 ;  /* 0x0000000a05ff75b2 */ /* 0x0022a20008000100 */
[----:B------:R1:W3:Y:S01]  /*05b0*/  SYNCS.EXCH.64 URZ, [UR5+0x60], UR10 ;  /* 0x0000600a05ff75b2 */ /* 0x0002e20008000100 */
[----:B------:R1:W4:Y:S01]  /*05c0*/  SYNCS.EXCH.64 URZ, [UR5+0x8], UR10 ;  /* 0x0000080a05ff75b2 */ /* 0x0003220008000100 */
[----:B------:R1:W1:Y:S01]  /*05d0*/  SYNCS.EXCH.64 URZ, [UR5+0x68], UR10 ;  /* 0x0000680a05ff75b2 */ /* 0x0002620008000100 */
        /* <DEDUP_REMOVED lines=20> */
[----:B--2---:R-:W-:Y:S01]  /*0720*/  NOP ;  /* 0x0000000000007918 */ /* 0x004fe20000000000 */
.L_x_10:
[----:B-1----:R-:W-:Y:S05]  /*0730*/  BSYNC.RECONVERGENT B0 ;  /* 0x0000000000007941 */ /* 0x002fea0003800200 */
.L_x_9:
[----:B------:R-:W1:Y:S01]  /*0740*/  SHFL.IDX PT, R2, R179, RZ, 0x1f ;  /* 0x00001fffb3027589 */ /* 0x000e6200000e0000 */
[----:B------:R-:W-:Y:S01]  /*0750*/  NOP ;  /* 0x0000000000007918 */ /* 0x000fe20000000000 */
[----:B-1----:R-:W-:-:S13]  /*0760*/  ISETP.NE.AND P0, PT, R2, 0x1, PT ;  /* 0x000000010200780c */ /* 0x002fda0003f05270 */
[----:B------:R-:W-:Y:S05]  /*0770*/  @P0 BRA `(.L_x_11) ;  /* 0x0000000000480947 */ /* 0x000fea0003800000 */
[----:B------:R-:W1:Y:S01]  /*0780*/  S2UR UR7, SR_CgaCtaId ;  /* 0x00000000000779c3 */ /* 0x000e620000008800 */
[----:B------:R-:W-:Y:S01]  /*0790*/  UMOV UR9, 0x400 ;  /* 0x0000040000097882 */ /* 0x000fe20000000000 */
[----:B------:R-:W-:Y:S01]  /*07a0*/  UMOV UR5, 0x20 ;  /* 0x0000002000057882 */ /* 0x000fe20000000000 */
[----:B------:R-:W-:Y:S01]  /*07b0*/  UMOV UR4, 0x80 ;  /* 0x0000008000047882 */ /* 0x000fe20000000000 */
[----:B------:R-:W-:-:S04]  /*07c0*/  UIADD3 UR10, UPT, UPT, -UR5, 0x100000, URZ ;  /* 0x00100000050a7890 */ /* 0x000fc8000fffe1ff */
[----:B------:R-:W-:Y:S02]  /*07d0*/  USHF.L.U32 UR11, UR10, 0xb, URZ ;  /* 0x0000000b0a0b7899 */ /* 0x000fe400080006ff */
[----:B------:R-:W-:Y:S02]  /*07e0*/  USHF.L.U32 UR10, UR10, 0x1, URZ ;  /* 0x000000010a0a7899 */ /* 0x000fe400080006ff */
[----:B------:R-:W-:-:S04]  /*07f0*/  UIADD3 UR4, UPT, UPT, -UR4, 0x100000, URZ ;  /* 0x0010000004047890 */ /* 0x000fc8000fffe1ff */
[----:B------:R-:W-:Y:S02]  /*0800*/  USHF.L.U32 UR5, UR4, 0xb, URZ ;  /* 0x0000000b04057899 */ /* 0x000fe400080006ff */
[----:B------:R-:W-:Y:S01]  /*0810*/  USHF.L.U32 UR4, UR4, 0x1, URZ ;  /* 0x0000000104047899 */ /* 0x000fe200080006ff */
[----:B------:R-:W-:Y:S01]  /*0820*/  ELECT P0, URZ, PT ;  /* 0x0000000000ff782f */ /* 0x000fe20003800000 */
[----:B-1----:R-:W-:Y:S01]  /*0830*/  ULEA UR7, UR7, UR9, 0x18 ;  /* 0x0000000907077291 */ /* 0x002fe2000f8ec0ff */
[----:B------:R-:W1:Y:S11]  /*0840*/  FENCE.VIEW.ASYNC.S ;  /* 0x00000000000073c6 */ /* 0x000e760000000000 */
[----:B-1----:R1:W2:Y:S01]  /*0850*/  SYNCS.EXCH.64 URZ, [UR7+0xc0], UR10 ;  /* 0x0000c00a07ff75b2 */ /* 0x0022a20008000100 */
[----:B------:R1:W1:Y:S01]  /*0860*/  SYNCS.EXCH.64 URZ, [UR7+0xd0], UR4 ;  /* 0x0000d00407ff75b2 */ /* 0x0002620008000100 */
[----:B------:R1:W1:Y:S01]  /*0870*/  SYNCS.EXCH.64 URZ, [UR7+0xc8], UR10 ;  /* 0x0000c80a07ff75b2 */ /* 0x0002620008000100 */
[----:B------:R1:W1:Y:S01]  /*0880*/  SYNCS.EXCH.64 URZ, [UR7+0xd8], UR4 ;  /* 0x0000d80407ff75b2 */ /* 0x0002620008000100 */
[----:B------:R-:W-:Y:S01]  /*0890*/  NOP ;  /* 0x0000000000007918 */ /* 0x000fe20000000000 */
.L_x_11:
[----:B------:R-:W3:Y:S01]  /*08a0*/  SHFL.IDX PT, R2, R179, RZ, 0x1f ;  /* 0x00001fffb3027589 */ /* 0x000ee200000e0000 */
[----:B------:R-:W-:Y:S01]  /*08b0*/  NOP ;  /* 0x0000000000007918 */ /* 0x000fe20000000000 */
[----:B---3--:R-:W-:-:S13]  /*08c0*/  ISETP.NE.AND P0, PT, R2, 0x3, PT ;  /* 0x000000030200780c */ /* 0x008fda0003f05270 */
[----:B------:R-:W-:Y:S05]  /*08d0*/  @P0 BRA `(.L_x_12) ;  /* 0x0000000000300947 */ /* 0x000fea0003800000 */
[----:B-1----:R-:W1:Y:S01]  /*08e0*/  S2UR UR5, SR_CgaCtaId ;  /* 0x00000000000579c3 */ /* 0x002e620000008800 */
[----:B------:R-:W-:Y:S01]  /*08f0*/  UMOV UR7, 0x400 ;  /* 0x0000040000077882 */ /* 0x000fe20000000000 */
[----:B------:R-:W-:Y:S01]  /*0900*/  UMOV UR4, 0x20 ;  /* 0x0000002000047882 */ /* 0x000fe20000000000 */
[----:B------:R-:W-:Y:S01]  /*0910*/  ELECT P0, URZ, PT ;  /* 0x0000000000ff782f */ /* 0x000fe20003800000 */
[----:B------:R-:W-:-:S04]  /*0920*/  UIADD3 UR10, UPT, UPT, -UR4, 0x100000, URZ ;  /* 0x00100000040a7890 */ /* 0x000fc8000fffe1ff */
[----:B------:R-:W-:Y:S02]  /*0930*/  USHF.L.U32 UR11, UR10, 0xb, URZ ;  /* 0x0000000b0a0b7899 */ /* 0x000fe400080006ff */
[----:B------:R-:W-:Y:S02]  /*0940*/  USHF.L.U32 UR10, UR10, 0x1, URZ ;  /* 0x000000010a0a7899 */ /* 0x000fe400080006ff */
[----:B-1----:R-:W-:Y:S01]  /*0950*/  ULEA UR5, UR5, UR7, 0x18 ;  /* 0x0000000705057291 */ /* 0x002fe2000f8ec0ff */
[----:B------:R-:W1:Y:S11]  /*0960*/  FENCE.VIEW.ASYNC.S ;  /* 0x00000000000073c6 */ /* 0x000e760000000000 */
[----:B-1----:R3:W1:Y:S01]  /*0970*/  SYNCS.EXCH.64 URZ, [UR5+0xe0], UR10 ;  /* 0x0000e00a05ff75b2 */ /* 0x0026620008000100 */
[----:B------:R3:W1:Y:S02]  /*0980*/  SYNCS.EXCH.64 URZ, [UR5+0xe8], UR10 ;  /* 0x0000e80a05ff75b2 */ /* 0x0006640008000100 */
[----:B---3--:R-:W-:Y:S01]  /*0990*/  NOP ;  /* 0x0000000000007918 */ /* 0x008fe20000000000 */
.L_x_12:
[----:B------:R-:W3:Y:S01]  /*09a0*/  SHFL.IDX PT, R2, R179, RZ, 0x1f ;  /* 0x00001fffb3027589 */ /* 0x000ee200000e0000 */
[----:B------:R-:W-:Y:S01]  /*09b0*/  NOP ;  /* 0x0000000000007918 */ /* 0x000fe20000000000 */
[----:B---3--:R-:W-:-:S13]  /*09c0*/  ISETP.NE.AND P0, PT, R2, 0x4, PT ;  /* 0x000000040200780c */ /* 0x008fda0003f05270 */
[----:B------:R-:W-:Y:S05]  /*09d0*/  @P0 BRA `(.L_x_13) ;  /* 0x00000000004c0947 */ /* 0x000fea0003800000 */
[----:B-1----:R-:W1:Y:S01]  /*09e0*/  S2UR UR5, SR_CgaCtaId ;  /* 0x00000000000579c3 */ /* 0x002e620000008800 */
[----:B------:R-:W-:Y:S01]  /*09f0*/  UMOV UR9, 0xe0 ;  /* 0x000000e000097882 */ /* 0x000fe20000000000 */
[----:B------:R-:W-:Y:S01]  /*0a00*/  UMOV UR7, 0x400 ;  /* 0x0000040000077882 */ /* 0x000fe20000000000 */
[----:B------:R-:W-:Y:S01]  /*0a10*/  USEL UR9, UR9, 0x100, UP3 ;  /* 0x0000010009097887 */ /* 0x000fe20009800000 */
[----:B------:R-:W-:Y:S01]  /*0a20*/  UMOV UR4, 0x1 ;  /* 0x0000000100047882 */ /* 0x000fe20000000000 */
[----:B------:R-:W-:Y:S01]  /*0a30*/  ELECT P0, URZ, PT ;  /* 0x0000000000ff782f */ /* 0x000fe20003800000 */
[----:B------:R-:W-:-:S04]  /*0a40*/  UIADD3 UR10, UPT, UPT, -UR4, 0x100000, URZ ;  /* 0x00100000040a7890 */ /* 0x000fc8000fffe1ff */
[----:B------:R-:W-:Y:S02]  /*0a50*/  USHF.L.U32 UR11, UR10, 0xb, URZ ;  /* 0x0000000b0a0b7899 */ /* 0x000fe400080006ff */
[----:B------:R-:W-:Y:S02]  /*0a60*/  USHF.L.U32 UR10, UR10, 0x1, URZ ;  /* 0x000000010a0a7899 */ /* 0x000fe400080006ff */
[----:B------:R-:W-:-:S04]  /*0a70*/  UIADD3 UR12, UPT, UPT, -UR9, 0x100000, URZ ;  /* 0x00100000090c7890 */ /* 0x000fc8000fffe1ff */
[----:B------:R-:W-:Y:S02]  /*0a80*/  USHF.L.U32 UR13, UR12, 0xb, URZ ;  /* 0x0000000b0c0d7899 */ /* 0x000fe400080006ff */
[----:B------:R-:W-:Y:S02]  /*0a90*/  USHF.L.U32 UR12, UR12, 0x1, URZ ;  /* 0x000000010c0c7899 */ /* 0x000fe400080006ff */
[----:B-1----:R-:W-:Y:S01]  /*0aa0*/  ULEA UR5, UR5, UR7, 0x18 ;  /* 0x0000000705057291 */ /* 0x002fe2000f8ec0ff */
[----:B------:R-:W1:Y:S11]  /*0ab0*/  FENCE.VIEW.ASYNC.S ;  /* 0x00000000000073c6 */ /* 0x000e760000000000 */
[----:B-1----:R3:W1:Y:S01]  /*0ac0*/  SYNCS.EXCH.64 URZ, [UR5+0xf0], UR10 ;  /* 0x0000f00a05ff75b2 */ /* 0x0026620008000100 */
[----:B------:R3:W1:Y:S01]  /*0ad0*/  SYNCS.EXCH.64 URZ, [UR5+0x100], UR12 ;  /* 0x0001000c05ff75b2 */ /* 0x0006620008000100 */
[----:B------:R3:W1:Y:S01]  /*0ae0*/  SYNCS.EXCH.64 URZ, [UR5+0xf8], UR10 ;  /* 0x0000f80a05ff75b2 */ /* 0x0006620008000100 */
[----:B------:R3:W1:Y:S02]  /*0af0*/  SYNCS.EXCH.64 URZ, [UR5+0x108], UR12 ;  /* 0x0001080c05ff75b2 */ /* 0x0006640008000100 */
[----:B---3--:R-:W-:Y:S01]  /*0b00*/  NOP ;  /* 0x0000000000007918 */ /* 0x008fe20000000000 */
.L_x_13:
[----:B------:R-:W3:Y:S01]  /*0b10*/  SHFL.IDX PT, R2, R179, RZ, 0x1f ;  /* 0x00001fffb3027589 */ /* 0x000ee200000e0000 */
[----:B------:R-:W-:Y:S01]  /*0b20*/  NOP ;  /* 0x0000000000007918 */ /* 0x000fe20000000000 */
[----:B---3--:R-:W-:-:S13]  /*0b30*/  ISETP.NE.AND P0, PT, R2, 0x5, PT ;  /* 0x000000050200780c */ /* 0x008fda0003f05270 */
[----:B------:R-:W-:Y:S05]  /*0b40*/  @P0 BRA `(.L_x_14) ;  /* 0x0000000000580947 */ /* 0x000fea0003800000 */
[----:B-1----:R-:W1:Y:S01]  /*0b50*/  S2UR UR7, SR_CgaCtaId ;  /* 0x00000000000779c3 */ /* 0x002e620000008800 */
        /* <DEDUP_REMOVED lines=12> */
[----:B-1----:R3:W1:Y:S01]  /*0c20*/  SYNCS.EXCH.64 URZ, [UR7+0x110], UR10 ;  /* 0x0001100a07ff75b2 */ /* 0x0026620008000100 */
[----:B------:R3:W1:Y:S01]  /*0c30*/  SYNCS.EXCH.64 URZ, [UR7+0x130], UR4 ;  /* 0x0001300407ff75b2 */ /* 0x0006620008000100 */
[----:B------:R3:W1:Y:S01]  /*0c40*/  SYNCS.EXCH.64 URZ, [UR7+0x118], UR10 ;  /* 0x0001180a07ff75b2 */ /* 0x0006620008000100 */
[----:B------:R3:W1:Y:S01]  /*0c50*/  SYNCS.EXCH.64 URZ, [UR7+0x138], UR4 ;  /* 0x0001380407ff75b2 */ /* 0x0006620008000100 */
[----:B------:R3:W1:Y:S01]  /*0c60*/  SYNCS.EXCH.64 URZ, [UR7+0x120], UR10 ;  /* 0x0001200a07ff75b2 */ /* 0x0006620008000100 */
[----:B------:R3:W1:Y:S01]  /*0c70*/  SYNCS.EXCH.64 URZ, [UR7+0x140], UR4 ;  /* 0x0001400407ff75b2 */ /* 0x0006620008000100 */
[----:B------:R3:W1:Y:S01]  /*0c80*/  SYNCS.EXCH.64 URZ, [UR7+0x128], UR10 ;  /* 0x0001280a07ff75b2 */ /* 0x0006620008000100 */
[----:B------:R3:W1:Y:S02]  /*0c90*/  SYNCS.EXCH.64 URZ, [UR7+0x148], UR4 ;  /* 0x0001480407ff75b2 */ /* 0x0006640008000100 */
[----:B---3--:R-:W-:Y:S01]  /*0ca0*/  NOP ;  /* 0x0000000000007918 */ /* 0x008fe20000000000 */
.L_x_14:
        /* <DEDUP_REMOVED lines=18> */
.L_x_15:
[----:B-1----:R-:W1:Y:S01]  /*0dd0*/  S2UR UR5, SR_CTAID.X ;  /* 0x00000000000579c3 */ /* 0x002e620000002500 */
[----:B------:R-:W-:-:S05]  /*0de0*/  CS2R.32 R210, SR_CgaSize ;  /* 0x0000000000d27805 */ /* 0x000fca0000008a00 */
[----:B------:R-:W-:-:S05]  /*0df0*/  IMAD R210, R210, -0xa0, RZ ;  /* 0xffffff60d2d27824 */ /* 0x000fca00078e02ff */
[----:B------:R-:W-:-:S14]  /*0e00*/  R2UR UR9, R210 ;  /* 0x00000000d20972ca */ /* 0x000fdc00000e0000 */
[----:B------:R-:W3:Y:S01]  /*0e10*/  LDCU UR9, c[0x0][UR9+0x2b0] ;  /* 0x00005600090977ac */ /* 0x000ee20008000800 */
[----:B------:R-:W-:Y:S01]  /*0e20*/  NOP ;  /* 0x0000000000007918 */ /* 0x000fe20000000000 */
[----:B------:R-:W-:-:S05]  /*0e30*/  CS2R.32 R210, SR_CgaSize ;  /* 0x0000000000d27805 */ /* 0x000fca0000008a00 */
[----:B------:R-:W-:-:S05]  /*0e40*/  IMAD R210, R210, -0xa0, RZ ;  /* 0xffffff60d2d27824 */ /* 0x000fca00078e02ff */
[----:B------:R-:W-:-:S14]  /*0e50*/  R2UR UR7, R210 ;  /* 0x00000000d20772ca */ /* 0x000fdc00000e0000 */
[----:B------:R-:W2:Y:S01]  /*0e60*/  LDCU UR7, c[0x0][UR7+0x2b4] ;  /* 0x00005680070777ac */ /* 0x000ea20008000800 */
[----:B------:R-:W4:Y:S08]  /*0e70*/  S2UR UR4, SR_CTAID.Y ;  /* 0x00000000000479c3 */ /* 0x000f300000002600 */
[----:B------:R-:W2:Y:S01]  /*0e80*/  LDC R9, c[0x0][0xb24] ;  /* 0x0002c900ff097b82 */ /* 0x000ea20000000800 */
[----:B-1----:R-:W-:-:S02]  /*0e90*/  I2FP.F32.U32 R5, UR5 ;  /* 0x0000000500057c45 */ /* 0x002fc40008201000 */
[----:B------:R-:W-:-:S05]  /*0ea0*/  CS2R.32 R3, SR_CgaSize ;  /* 0x0000000000037805 */ /* 0x000fca0000008a00 */
[----:B------:R-:W-:-:S06]  /*0eb0*/  IMAD R3, R3, -0xa0, RZ ;  /* 0xffffff6003037824 */ /* 0x000fcc00078e02ff */
[----:B------:R-:W1:Y:S01]  /*0ec0*/  LDC R3, c[0x0][R3+0x2a0] ;  /* 0x0000a80003037b82 */ /* 0x000e620000000800 */
[----:B------:R-:W-:Y:S01]  /*0ed0*/  MOV R19, UR5 ;  /* 0x0000000500137c02 */ /* 0x000fe20008000f00 */
[----:B---3--:R-:W-:Y:S01]  /*0ee0*/  FMUL R5, R5, UR9 ;  /* 0x0000000905057c20 */ /* 0x008fe20008400000 */
[----:B----4-:R-:W-:Y:S02]  /*0ef0*/  I2FP.F32.U32 R4, UR4 ;  /* 0x0000000400047c45 */ /* 0x010fe40008201000 */
[----:B------:R-:W-:-:S05]  /*0f00*/  CS2R.32 R2, SR_CgaSize ;  /* 0x0000000000027805 */ /* 0x000fca0000008a00 */
[----:B------:R-:W-:-:S06]  /*0f10*/  IMAD R2, R2, -0xa0, RZ ;  /* 0xffffff6002027824 */ /* 0x000fcc00078e02ff */
[----:B------:R-:W3:Y:S01]  /*0f20*/  LDC R2, c[0x0][R2+0x2a4] ;  /* 0x0000a90002027b82 */ /* 0x000ee20000000800 */
[----:B------:R-:W4:Y:S01]  /*0f30*/  F2I.U32.TRUNC.NTZ R210, R5 ;  /* 0x0000000500d27305 */ /* 0x000f22000020f000 */
[----:B------:R-:W-:Y:S01]  /*0f40*/  MOV R18, UR4 ;  /* 0x0000000400127c02 */ /* 0x000fe20008000f00 */
[----:B--2---:R-:W-:-:S05]  /*0f50*/  FMUL R4, R4, UR7 ;  /* 0x0000000704047c20 */ /* 0x004fca0008400000 */
[----:B------:R-:W-:Y:S01]  /*0f60*/  BAR.SYNC.DEFER_BLOCKING 0x0 ;  /* 0x0000000000007b1d */ /* 0x000fe20000010000 */
[----:B------:R-:W-:-:S05]  /*0f70*/  ISETP.GE.AND P0, PT, R9, 0x1, PT ;  /* 0x000000010900780c */ /* 0x000fca0003f06270 */
[----:B------:R-:W2:Y:S02]  /*0f80*/  F2I.U32.TRUNC.NTZ R139, R4 ;  /* 0x00000004008b7305 */ /* 0x000ea4000020f000 */
[----:B------:R-:W3:Y:S01]  /*0f90*/  S2UR UR36, SR_CTAID.Z ;  /* 0x00000000002479c3 */ /* 0x000ee20000002700 */
[----:B----4-:R-:W-:-:S05]  /*0fa0*/  IADD3 R210, PT, PT, -R210, RZ, RZ ;  /* 0x000000ffd2d27210 */ /* 0x010fca0007ffe1ff */
[----:B-1----:R-:W-:Y:S01]  /*0fb0*/  IMAD R210, R3, R210, UR5 ;  /* 0x0000000503d27e24 */ /* 0x002fe2000f8e02d2 */
[----:B--2---:R-:W-:-:S05]  /*0fc0*/  IADD3 R139, PT, PT, -R139, RZ, RZ ;  /* 0x000000ff8b8b7210 */ /* 0x004fca0007ffe1ff */
[----:B---3--:R-:W-:Y:S01]  /*0fd0*/  IMAD R139, R2, R139, UR4 ;  /* 0x00000004028b7e24 */ /* 0x008fe2000f8e028b */
[----:B------:R-:W-:Y:S06]  /*0fe0*/  @!P0 BRA `(.L_x_16) ;  /* 0x0000000000b88947 */ /* 0x000fec0003800000 */
[----:B------:R-:W1:Y:S01]  /*0ff0*/  LDC.64 R4, c[0x0][0xb18] ;  /* 0x0002c600ff047b82 */ /* 0x000e620000000a00 */
[----:B------:R-:W-:-:S07]  /*1000*/  ISETP.NE.AND P0, PT, R9, 0x1, PT ;  /* 0x000000010900780c */ /* 0x000fce0003f05270 */
[----:B------:R-:W2:Y:S08]  /*1010*/  LDC R10, c[0x0][0xb0c] ;  /* 0x0002c300ff0a7b82 */ /* 0x000eb00000000800 */
[----:B------:R-:W3:Y:S08]  /*1020*/  LDC R11, c[0x0][0x370] ;  /* 0x0000dc00ff0b7b82 */ /* 0x000ef00000000800 */
[----:B------:R-:W4:Y:S01]  /*1030*/  LDC R12, c[0x0][0x374] ;  /* 0x0000dd00ff0c7b82 */ /* 0x000f220000000800 */
[----:B-1----:R-:W-:-:S07]  /*1040*/  ISETP.NE.AND P1, PT, R4, 0x1, PT ;  /* 0x000000010400780c */ /* 0x002fce0003f25270 */
[----:B------:R-:W3:Y:S01]  /*1050*/  LDC.64 R6, c[0x0][0xb10] ;  /* 0x0002c400ff067b82 */ /* 0x000ee20000000a00 */
[----:B--2---:R-:W-:-:S07]  /*1060*/  ISETP.NE.AND P2, PT, R10, 0x1, PT ;  /* 0x000000010a00780c */ /* 0x004fce0003f45270 */
[----:B------:R-:W1:Y:S08]  /*1070*/  LDC R8, c[0x0][0xb20] ;  /* 0x0002c800ff087b82 */ /* 0x000e700000000800 */
[----:B------:R-:W2:Y:S01]  /*1080*/  LDC.64 R2, c[0x0][0xb28] ;  /* 0x0002ca00ff027b82 */ /* 0x000ea20000000a00 */
[----:B----4-:R-:W-:-:S04]  /*1090*/  IMAD.HI.U32 R13, R12, R5, RZ ;  /* 0x000000050c0d7227 */ /* 0x010fc800078e00ff */
[----:B------:R-:W-:-:S04]  /*10a0*/  IMAD.HI.U32 R5, R18, R5, RZ ;  /* 0x0000000512057227 */ /* 0x000fc800078e00ff */
[----:B---3--:R-:W-:-:S04]  /*10b0*/  IMAD.HI.U32 R14, R11, R6, RZ ;  /* 0x000000060b0e7227 */ /* 0x008fc800078e00ff */
[C---:B------:R-:W-:Y:S01]  /*10c0*/  IMAD.HI.U32 R16, R19.reuse, R6, RZ ;  /* 0x0000000613107227 */ /* 0x040fe200078e00ff */
[-C--:B------:R-:W-:Y:S02]  /*10d0*/  @P2 SHF.R.U32.HI R11, RZ, R7.reuse, R14 ;  /* 0x00000007ff0b2219 */ /* 0x080fe4000001160e */
[-C--:B-1----:R-:W-:Y:S02]  /*10e0*/  @P1 SHF.R.U32.HI R12, RZ, R8.reuse, R13 ;  /* 0x00000008ff0c1219 */ /* 0x082fe4000001160d */
[----:B------:R-:W-:Y:S02]  /*10f0*/  SHF.R.U32.HI R5, RZ, R8, R5 ;  /* 0x00000008ff057219 */ /* 0x000fe40000011605 */
[----:B------:R-:W-:Y:S02]  /*1100*/  SHF.R.U32.HI R16, RZ, R7, R16 ;  /* 0x00000007ff107219 */ /* 0x000fe40000011610 */
[----:B------:R-:W-:Y:S01]  /*1110*/  SEL R5, R18, R5, !P1 ;  /* 0x0000000512057207 */ /* 0x000fe20004800000 */
[----:B--2---:R-:W-:Y:S01]  /*1120*/  IMAD.HI.U32 R14, R12, R2, RZ ;  /* 0x000000020c0e7227 */ /* 0x004fe200078e00ff */
[----:B------:R-:W-:-:S02]  /*1130*/  SEL R7, R19, R16, !P2 ;  /* 0x0000001013077207 */ /* 0x000fc40005000000 */
[----:B------:R-:W-:Y:S01]  /*1140*/  IADD3 R13, PT, PT, -R5, RZ, RZ ;  /* 0x000000ff050d7210 */ /* 0x000fe20007ffe1ff */
[----:B------:R-:W-:Y:S01]  /*1150*/  IMAD.HI.U32 R6, R11, R2, RZ ;  /* 0x000000020b067227 */ /* 0x000fe200078e00ff */
[----:B------:R-:W-:-:S03]  /*1160*/  @P0 SHF.R.U32.HI R12, RZ, R3, R14 ;  /* 0x00000003ff0c0219 */ /* 0x000fc6000001160e */
[----:B------:R-:W-:Y:S01]  /*1170*/  IMAD R13, R4, R13, R18 ;  /* 0x0000000d040d7224 */ /* 0x000fe200078e0212 */
[----:B------:R-:W-:Y:S01]  /*1180*/  @P0 SHF.R.U32.HI R11, RZ, R3, R6 ;  /* 0x00000003ff0b0219 */ /* 0x000fe20000011606 */
[----:B------:R-:W-:-:S04]  /*1190*/  IMAD R12, R12, R9, RZ ;  /* 0x000000090c0c7224 */ /* 0x000fc800078e02ff */
[----:B------:R-:W-:Y:S01]  /*11a0*/  IMAD R6, R11, R9, RZ ;  /* 0x000000090b067224 */ /* 0x000fe200078e02ff */
[----:B------:R-:W-:-:S04]  /*11b0*/  ISETP.GE.AND P1, PT, R5, R12, PT ;  /* 0x0000000c0500720c */ /* 0x000fc80003f26270 */
[----:B------:R-:W-:Y:S01]  /*11c0*/  ISETP.GE.OR P1, PT, R7, R6, P1 ;  /* 0x000000060700720c */ /* 0x000fe20000f26670 */
[----:B------:R-:W-:-:S05]  /*11d0*/  IMAD.HI.U32 R6, R5, R2, RZ ;  /* 0x0000000205067227 */ /* 0x000fca00078e00ff */
[----:B------:R-:W-:-:S04]  /*11e0*/  SHF.R.U32.HI R6, RZ, R3, R6 ;  /* 0x00000003ff067219 */ /* 0x000fc80000011606 */
[----:B------:R-:W-:-:S03]  /*11f0*/  SEL R6, R5, R6, !P0 ;  /* 0x0000000605067207 */ /* 0x000fc60004000000 */
[----:B------:R-:W-:Y:S01]  /*1200*/  @!P1 IMAD.HI.U32 R8, R7, R2, RZ ;  /* 0x0000000207089227 */ /* 0x000fe200078e00ff */
[----:B------:R-:W-:-:S04]  /*1210*/  IADD3 R2, PT, PT, -R6, RZ, RZ ;  /* 0x000000ff06027210 */ /* 0x000fc80007ffe1ff */
[----:B------:R-:W-:Y:S01]  /*1220*/  @!P1 SHF.R.U32.HI R8, RZ, R3, R8 ;  /* 0x00000003ff089219 */ /* 0x000fe20000011608 */
[----:B------:R-:W-:-:S03]  /*1230*/  IMAD R2, R9, R2, R5 ;  /* 0x0000000209027224 */ /* 0x000fc600078e0205 */
[----:B------:R-:W-:-:S05]  /*1240*/  @!P1 SEL R3, R7, R8, !P0 ;  /* 0x0000000807039207 */ /* 0x000fca0004000000 */
[--C-:B------:R-:W-:Y:S02]  /*1250*/  @!P1 IMAD.IADD R6, R6, 0x1, -R3.reuse ;  /* 0x0000000106069824 */ /* 0x100fe400078e0a03 */
[----:B------:R-:W-:Y:S01]  /*1260*/  @!P1 IMAD R3, R2, R11, R3 ;  /* 0x0000000b02039224 */ /* 0x000fe200078e0203 */
[----:B------:R-:W-:Y:S01]  /*1270*/  IADD3 R2, PT, PT, -R7, RZ, RZ ;  /* 0x000000ff07027210 */ /* 0x000fe20007ffe1ff */
[----:B------:R-:W-:Y:S02]  /*1280*/  @!P1 IMAD R5, R6, R9, R7 ;  /* 0x0000000906059224 */ /* 0x000fe400078e0207 */
[----:B------:R-:W-:Y:S02]  /*1290*/  @!P1 IMAD.MOV.U32 R7, RZ, RZ, R3 ;  /* 0x000000ffff079224 */ /* 0x000fe400078e0003 */
[----:B------:R-:W-:Y:S02]  /*12a0*/  IMAD R2, R10, R2, R19 ;  /* 0x000000020a027224 */ /* 0x000fe400078e0213 */
[----:B------:R-:W-:-:S02]  /*12b0*/  IMAD R18, R5, R4, R13 ;  /* 0x0000000405127224 */ /* 0x000fc400078e020d */
[----:B------:R-:W-:Y:S02]  /*12c0*/  IMAD R19, R7, R10, R2 ;  /* 0x0000000a07137224 */ /* 0x000fe400078e0202 */
.L_x_16:
[----:B------:R-:W1:Y:S01]  /*12d0*/  LDCU UR4, c[0x0][0xb30] ;  /* 0x00016600ff0477ac */ /* 0x000e620008000800 */
[----:B------:R-:W2:Y:S08]  /*12e0*/  S2UR UR37, SR_CgaCtaId ;  /* 0x00000000002579c3 */ /* 0x000eb00000008800 */
[----:B------:R-:W3:Y:S01]  /*12f0*/  LDC R192, c[0x0][0xb24] ;  /* 0x0002c900ffc07b82 */ /* 0x000ee20000000800 */
[----:B-1----:R-:W-:-:S09]  /*1300*/  UISETP.NE.AND UP0, UPT, UR4, 0x1, UPT ;  /* 0x000000010400788c */ /* 0x002fd2000bf05270 */
[----:B--2---:R-:W-:Y:S05]  /*1310*/  BRA.U UP0, `(.L_x_17) ;  /* 0x0000000100407547 */ /* 0x004fea000b800000 */
[----:B------:R-:W1:Y:S08]  /*1320*/  LDC.64 R4, c[0x0][0xb10] ;  /* 0x0002c400ff047b82 */ /* 0x000e700000000a00 */
[----:B------:R-:W2:Y:S08]  /*1330*/  LDC.64 R2, c[0x0][0xb18] ;  /* 0x0002c600ff027b82 */ /* 0x000eb00000000a00 */
[----:B------:R-:W4:Y:S08]  /*1340*/  LDC R6, c[0x0][0xb20] ;  /* 0x0002c800ff067b82 */ /* 0x000f300000000800 */
[----:B------:R-:W3:Y:S01]  /*1350*/  LDC R8, c[0x0][0xb0c] ;  /* 0x0002c300ff087b82 */ /* 0x000ee20000000800 */
[----:B-1----:R-:W-:-:S05]  /*1360*/  IMAD.HI.U32 R4, R19, R4, RZ ;  /* 0x0000000413047227 */ /* 0x002fca00078e00ff */
[----:B------:R-:W-:Y:S01]  /*1370*/  SHF.R.U32.HI R4, RZ, R5, R4 ;  /* 0x00000005ff047219 */ /* 0x000fe20000011604 */
[----:B--2---:R-:W-:Y:S01]  /*1380*/  IMAD.HI.U32 R3, R18, R3, RZ ;  /* 0x0000000312037227 */ /* 0x004fe200078e00ff */
[----:B------:R-:W-:-:S04]  /*1390*/  ISETP.NE.AND P0, PT, R2, 0x1, PT ;  /* 0x000000010200780c */ /* 0x000fc80003f05270 */
[----:B----4-:R-:W-:-:S04]  /*13a0*/  SHF.R.U32.HI R3, RZ, R6, R3 ;  /* 0x00000006ff037219 */ /* 0x010fc80000011603 */
[----:B------:R-:W-:Y:S02]  /*13b0*/  SEL R3, R18, R3, !P0 ;  /* 0x0000000312037207 */ /* 0x000fe40004000000 */
[----:B---3--:R-:W-:-:S04]  /*13c0*/  ISETP.NE.AND P1, PT, R8, 0x1, PT ;  /* 0x000000010800780c */ /* 0x008fc80003f25270 */
[----:B------:R-:W-:-:S05]  /*13d0*/  SEL R4, R19, R4, !P1 ;  /* 0x0000000413047207 */ /* 0x000fca0004800000 */
[----:B------:R-:W-:Y:S02]  /*13e0*/  IMAD.IADD R5, R3, 0x1, -R4 ;  /* 0x0000000103057824 */ /* 0x000fe400078e0a04 */
[----:B------:R-:W-:Y:S02]  /*13f0*/  IMAD.IADD R3, R4, 0x1, -R3 ;  /* 0x0000000104037824 */ /* 0x000fe400078e0a03 */
[----:B------:R-:W-:Y:S02]  /*1400*/  IMAD R19, R5, R8, R19 ;  /* 0x0000000805137224 */ /* 0x000fe400078e0213 */
[----:B------:R-:W-:-:S07]  /*1410*/  IMAD R18, R3, R2, R18 ;  /* 0x0000000203127224 */ /* 0x000fce00078e0212 */
.L_x_17:
[----:B------:R-:W-:Y:S01]  /*1420*/  BAR.SYNC.DEFER_BLOCKING 0x0 ;  /* 0x0000000000007b1d */ /* 0x000fe20000010000 */
[----:B------:R-:W-:Y:S01]  /*1430*/  UISETP.NE.AND UP0, UPT, UR8, 0x2, UPT ;  /* 0x000000020800788c */ /* 0x000fe2000bf05270 */
[----:B------:R-:W-:Y:S02]  /*1440*/  ISETP.NE.OR P5, PT, R0, 0x2, !P5 ;  /* 0x000000020000780c */ /* 0x000fe40006fa5670 */
[----:B------:R-:W-:-:S06]  /*1450*/  LOP3.LUT R2, R173, 0x1f, RZ, 0xc0, !PT ;  /* 0x0000001fad027812 */ /* 0x000fcc00078ec0ff */
[----:B------:R-:W-:Y:S05]  /*1460*/  BRA.U UP0, `(.L_x_18) ;  /* 0x0000001500707547 */ /* 0x000fea000b800000 */
[----:B------:R-:W1:Y:S01]  /*1470*/  LDCU UR13, c[0x0][0x38c] ;  /* 0x00007180ff0d77ac */ /* 0x000e620008000800 */
[----:B------:R-:W2:Y:S01]  /*1480*/  LDC R9, c[0x0][0x370] ;  /* 0x0000dc00ff097b82 */ /* 0x000ea20000000800 */
[----:B------:R-:W-:Y:S01]  /*1490*/  HFMA2 R14, -RZ, RZ, 0, 0 ;  /* 0x00000000ff0e7431 */ /* 0x000fe200000001ff */
[----:B------:R-:W-:Y:S01]  /*14a0*/  ISETP.EQ.OR P4, PT, R2, RZ, P5 ;  /* 0x000000ff0200720c */ /* 0x000fe20002f82670 */
[----:B------:R-:W-:Y:S01]  /*14b0*/  IMAD.MOV.U32 R15, RZ, RZ, 0x1 ;  /* 0x00000001ff0f7424 */ /* 0x000fe200078e00ff */
[----:B------:R-:W-:Y:S01]  /*14c0*/  CS2R R12, SRZ ;  /* 0x00000000000c7805 */ /* 0x000fe2000001ff00 */
[----:B------:R-:W-:Y:S01]  /*14d0*/  IMAD.MOV.U32 R10, RZ, RZ, 0x1 ;  /* 0x00000001ff0a7424 */ /* 0x000fe200078e00ff */
[----:B------:R-:W4:Y:S02]  /*14e0*/  LDCU.64 UR22, c[0x0][0x348] ;  /* 0x00006900ff1677ac */ /* 0x000f240008000a00 */
[----:B------:R-:W2:Y:S01]  /*14f0*/  LDC R0, c[0x0][0x374] ;  /* 0x0000dd00ff007b82 */ /* 0x000ea20000000800 */
[----:B------:R-:W-:Y:S01]  /*1500*/  UMOV UR6, URZ ;  /* 0x000000ff00067c82 */ /* 0x000fe20008000000 */
[----:B-1----:R-:W-:-:S04]  /*1510*/  UIADD3 UR5, UPT, UPT, UR13, 0x3f, URZ ;  /* 0x0000003f0d057890 */ /* 0x002fc8000fffe0ff */
[----:B------:R-:W-:-:S04]  /*1520*/  USHF.R.S32.HI UR4, URZ, 0x1f, UR5 ;  /* 0x0000001fff047899 */ /* 0x000fc80008011405 */
[----:B------:R-:W-:-:S04]  /*1530*/  ULEA.HI UR4, UR4, UR5, URZ, 0x6 ;  /* 0x0000000504047291 */ /* 0x000fc8000f8f30ff */
[----:B------:R-:W-:Y:S02]  /*1540*/  USHF.R.S32.HI UR15, URZ, 0x6, UR4 ;  /* 0x00000006ff0f7899 */ /* 0x000fe40008011404 */
[----:B------:R-:W-:Y:S02]  /*1550*/  UIADD3 UR4, UPT, UPT, UR13, -0x1, URZ ;  /* 0xffffffff0d047890 */ /* 0x000fe4000fffe0ff */
[----:B------:R-:W-:Y:S02]  /*1560*/  UISETP.LT.U32.AND UP0, UPT, UR15, 0xc, UPT ;  /* 0x0000000c0f00788c */ /* 0x000fe4000bf01070 */
[----:B------:R-:W-:Y:S02]  /*1570*/  UISETP.GE.U32.AND UP1, UPT, UR4, -0x7f, UPT ;  /* 0xffffff810400788c */ /* 0x000fe4000bf26070 */
[----:B------:R-:W-:Y:S02]  /*1580*/  USEL UR14, UR15, 0xc, UP0 ;  /* 0x0000000c0f0e7887 */ /* 0x000fe40008000000 */
[----:B------:R-:W-:-:S02]  /*1590*/  UIADD3 UR13, UPT, UPT, UR13, 0x7e, URZ ;  /* 0x0000007e0d0d7890 */ /* 0x000fc4000fffe0ff */
[----:B------:R-:W-:Y:S02]  /*15a0*/  UIADD3 UR5, UPT, UPT, UR14, -0x1, URZ ;  /* 0xffffffff0e057890 */ /* 0x000fe4000fffe0ff */
[----:B------:R-:W-:-:S03]  /*15b0*/  UIADD3 UR7, UPT, UPT, UR15, -UR14, URZ ;  /* 0x8000000e0f077290 */ /* 0x000fc6000fffe0ff */
[----:B------:R-:W-:-:S04]  /*15c0*/  @UP1 UIADD3 UR5, UPT, UPT, UR14, URZ, URZ ;  /* 0x000000ff0e051290 */ /* 0x000fc8000fffe0ff */
[----:B----4-:R-:W-:-:S12]  /*15d0*/  UIADD3 UR5, UPT, UPT, UR5, 0x1, URZ ;  /* 0x0000000105057890 */ /* 0x010fd8000fffe0ff */
.L_x_36:
[----:B------:R-:W-:Y:S01]  /*15e0*/  UISETP.NE.AND UP0, UPT, UR37, URZ, UPT ;  /* 0x000000ff2500728c */ /* 0x000fe2000bf05270 */
[----:B------:R-:W1:Y:S08]  /*15f0*/  S2UR UR37, SR_CgaCtaId ;  /* 0x00000000002579c3 */ /* 0x000e700000008800 */
[----:B------:R-:W-:Y:S05]  /*1600*/  BRA.U UP0, `(.L_x_19) ;  /* 0x0000000100347547 */ /* 0x000fea000b800000 */
[----:B------:R-:W4:Y:S01]  /*1610*/  S2R R2, SR_CgaCtaId ;  /* 0x0000000000027919 */ /* 0x000f220000008800 */
[----:B------:R-:W-:-:S04]  /*1620*/  MOV R3, 0x400 ;  /* 0x0000040000037802 */ /* 0x000fc80000000f00 */
[----:B----4-:R-:W-:Y:S02]  /*1630*/  LEA R3, R2, R3, 0x18 ;  /* 0x0000000302037211 */ /* 0x010fe400078ec0ff */
[----:B------:R-:W-:-:S03]  /*1640*/  SHF.L.U32 R2, R10, 0x1f, RZ ;  /* 0x0000001f0a027819 */ /* 0x000fc600000006ff */
[----:B------:R-:W-:-:S04]  /*1650*/  IMAD R3, R12, 0x8, R3 ;  /* 0x000000080c037824 */ /* 0x000fc800078e0203 */
[----:B------:R-:W4:Y:S02]  /*1660*/  SYNCS.PHASECHK.TRANS64.TRYWAIT P0, [R3+URZ+0x160], R2 ;  /* 0x00016002030075a7 */ /* 0x000f2400080011ff */
[----:B----4-:R-:W-:Y:S05]  /*1670*/  @!P0 BRA `(.L_x_20) ;  /* 0x000000c0007c8947 */ /* 0x010fea0003800000 */
.L_x_114:
[----:B------:R-:W-:Y:S01]  /*1680*/  VIADD R12, R12, 0x1 ;  /* 0x000000010c0c7836 */ /* 0x000fe20000000000 */
[----:B------:R4:W-:Y:S04]  /*1690*/  SYNCS.ARRIVE.TRANS64.A1T0 RZ, [R3+URZ+0x150], RZ ;  /* 0x000150ff03ff79a7 */ /* 0x0009e800081000ff */
[----:B------:R-:W-:-:S04]  /*16a0*/  ISETP.NE.AND P0, PT, R12, 0x2, PT ;  /* 0x000000020c00780c */ /* 0x000fc80003f05270 */
[----:B------:R-:W-:Y:S02]  /*16b0*/  SEL R12, R12, RZ, P0 ;  /* 0x000000ff0c0c7207 */ /* 0x000fe40000000000 */
[----:B----4-:R-:W-:-:S04]  /*16c0*/  SEL R3, RZ, 0x1, P0 ;  /* 0x00000001ff037807 */ /* 0x010fc80000000000 */
[----:B------:R-:W-:-:S07]  /*16d0*/  LOP3.LUT R10, R10, R3, RZ, 0x3c, !PT ;  /* 0x000000030a0a7212 */ /* 0x000fce00078e3cff */
.L_x_19:
[----:B------:R-:W-:Y:S01]  /*16e0*/  UMOV UR4, 0x400 ;  /* 0x0000040000047882 */ /* 0x000fe20000000000 */
[----:B------:R-:W-:Y:S01]  /*16f0*/  SHF.L.U32 R2, R15, 0x1f, RZ ;  /* 0x0000001f0f027819 */ /* 0x000fe200000006ff */
[----:B-1----:R-:W-:Y:S01]  /*1700*/  ULEA UR4, UR37, UR4, 0x18 ;  /* 0x0000000425047291 */ /* 0x002fe2000f8ec0ff */
[----:B------:R-:W-:Y:S01]  /*1710*/  R2UR UR35, R19 ;  /* 0x00000000132372ca */ /* 0x000fe200000e0000 */
[----:B------:R-:W-:Y:S01]  /*1720*/  UISETP.GE.U32.AND UP0, UPT, UR13, 0x7f, UPT ;  /* 0x0000007f0d00788c */ /* 0x000fe2000bf06070 */
[----:B------:R-:W-:Y:S01]  /*1730*/  R2UR UR11, R18 ;  /* 0x00000000120b72ca */ /* 0x000fe200000e0000 */
[----:B------:R-:W-:Y:S01]  /*1740*/  ULEA UR8, UR6, UR4, 0x3 ;  /* 0x0000000406087291 */ /* 0x000fe2000f8e18ff */
[----:B------:R-:W-:-:S08]  /*1750*/  UMOV UR24, URZ ;  /* 0x000000ff00187c82 */ /* 0x000fd00008000000 */
[----:B------:R1:W4:Y:S01]  /*1760*/  SYNCS.PHASECHK.TRANS64.TRYWAIT P0, [UR8+0x60], R2 ;  /* 0x00006002ff0075a7 */ /* 0x0003220008001108 */
[----:B------:R-:W-:Y:S02]  /*1770*/  USHF.L.U32 UR35, UR35, 0x7, URZ ;  /* 0x0000000723237899 */ /* 0x000fe400080006ff */
[----:B------:R-:W-:Y:S01]  /*1780*/  USHF.L.U32 UR11, UR11, 0x7, URZ ;  /* 0x000000070b0b7899 */ /* 0x000fe200080006ff */
[----:B------:R-:W-:Y:S11]  /*1790*/  BRA.U !UP0, `(.L_x_21) ;  /* 0x0000000108a47547 */ /* 0x000ff6000b800000 */
[----:B------:R-:W-:Y:S01]  /*17a0*/  UMOV UR16, URZ ;  /* 0x000000ff00107c82 */ /* 0x000fe20008000000 */
[----:B------:R-:W-:-:S05]  /*17b0*/  UMOV UR17, UR6 ;  /* 0x0000000600117c82 */ /* 0x000fca0008000000 */
.L_x_26:
[----:B-1----:R-:W-:Y:S01]  /*17c0*/  ULEA UR33, UR17, UR4, 0x3 ;  /* 0x0000000411217291 */ /* 0x002fe2000f8e18ff */
[----:B----4-:R-:W-:Y:S01]  /*17d0*/  @!P5 MOV R3, 0x4000 ;  /* 0x000040000003d802 */ /* 0x010fe20000000f00 */
[----:B----4-:R-:W-:Y:S10]  /*17e0*/  @P0 BRA `(.L_x_22) ;  /* 0x00000000000c0947 */ /* 0x010ff40003800000 */
[----:B------:R-:W-:-:S04]  /*17f0*/  SHF.L.U32 R5, R15, 0x1f, RZ ;  /* 0x0000001f0f057819 */ /* 0x000fc800000006ff */
[----:B------:R-:W4:Y:S02]  /*1800*/  SYNCS.PHASECHK.TRANS64.TRYWAIT P0, [UR33+0x60], R5 ;  /* 0x00006005ff0075a7 */ /* 0x000f240008001121 */
[----:B----4-:R-:W-:Y:S05]  /*1810*/  @!P0 BRA `(.L_x_23) ;  /* 0x000000c000288947 */ /* 0x010fea0003800000 */
.L_x_22:
[----:B------:R4:W-:Y:S01]  /*1820*/  @!P5 SYNCS.ARRIVE.TRANS64 RZ, [UR33], R3 ;  /* 0x00000003ffffd9a7 */ /* 0x0009e20008000021 */
[----:B------:R-:W-:Y:S04]  /*1830*/  BSSY.RECONVERGENT B0, `(.L_x_24) ;  /* 0x0000003000007945 */ /* 0x000fe80003800200 */
[----:B------:R-:W-:Y:S05]  /*1840*/  @P4 BRA `(.L_x_25) ;  /* 0x0000000000044947 */ /* 0x000fea0003800000 */
[----:B------:R-:W-:Y:S05]  /*1850*/  BPT.TRAP 0x1 ;  /* 0x000000040000795c */ /* 0x000fea0000300000 */
.L_x_25:
[----:B------:R-:W-:Y:S05]  /*1860*/  BSYNC.RECONVERGENT B0 ;  /* 0x0000000000007941 */ /* 0x000fea0003800200 */
.L_x_24:
[----:B------:R-:W-:Y:S02]  /*1870*/  UIADD3 UR6, UPT, UPT, UR17, 0x1, URZ ;  /* 0x0000000111067890 */ /* 0x000fe4000fffe0ff */
[----:B------:R-:W-:Y:S02]  /*1880*/  UIADD3 UR26, UP1, UPT, UR22, 0x80, URZ ;  /* 0x00000080161a7890 */ /* 0x000fe4000ff3e0ff */
[----:B------:R-:W-:Y:S02]  /*1890*/  UISETP.NE.AND UP0, UPT, UR6, 0xc, UPT ;  /* 0x0000000c0600788c */ /* 0x000fe4000bf05270 */
[----:B------:R-:W-:Y:S02]  /*18a0*/  USHF.L.U32 UR34, UR16, 0x6, URZ ;  /* 0x0000000610227899 */ /* 0x000fe400080006ff */
[----:B------:R-:W-:Y:S02]  /*18b0*/  USEL UR9, URZ, 0x1, UP0 ;  /* 0x00000001ff097887 */ /* 0x000fe40008000000 */
[----:B------:R-:W-:-:S02]  /*18c0*/  USEL UR6, UR6, URZ, UP0 ;  /* 0x000000ff06067287 */ /* 0x000fc40008000000 */
[----:B------:R-:W-:Y:S02]  /*18d0*/  UIADD3 UR20, UP0, UPT, UR22, 0x180, URZ ;  /* 0x0000018016147890 */ /* 0x000fe4000ff1e0ff */
[----:B------:R-:W-:Y:S01]  /*18e0*/  ULEA UR8, UR6, UR4, 0x3 ;  /* 0x0000000406087291 */ /* 0x000fe2000f8e18ff */
[----:B------:R-:W-:Y:S01]  /*18f0*/  LOP3.LUT R15, R15, UR9, RZ, 0x3c, !PT ;  /* 0x000000090f0f7c12 */ /* 0x000fe2000f8e3cff */
[----:B------:R-:W-:Y:S02]  /*1900*/  UIADD3.X UR27, UPT, UPT, URZ, UR23, URZ, UP1, !UPT ;  /* 0x00000017ff1b7290 */ /* 0x000fe40008ffe4ff */
[----:B------:R-:W-:Y:S01]  /*1910*/  UIADD3.X UR21, UPT, UPT, URZ, UR23, URZ, UP0, !UPT ;  /* 0x00000017ff157290 */ /* 0x000fe200087fe4ff */
[----:B-1----:R-:W-:Y:S01]  /*1920*/  SHF.L.U32 R2, R15, 0x1f, RZ ;  /* 0x0000001f0f027819 */ /* 0x002fe200000006ff */
[----:B------:R-:W-:Y:S01]  /*1930*/  UMOV UR18, 0x0 ;  /* 0x0000000000127882 */ /* 0x000fe20000000000 */
[----:B------:R-:W-:Y:S01]  /*1940*/  UMOV UR19, 0x10000000 ;  /* 0x1000000000137882 */ /* 0x000fe20000000000 */
[----:B------:R-:W-:Y:S01]  /*1950*/  UMOV UR12, UR36 ;  /* 0x00000024000c7c82 */ /* 0x000fe20008000000 */
[----:B------:R1:W1:Y:S01]  /*1960*/  SYNCS.PHASECHK.TRANS64.TRYWAIT P0, [UR8+0x60], R2 ;  /* 0x00006002ff0075a7 */ /* 0x0002620008001108 */
[----:B------:R-:W-:Y:S01]  /*1970*/  ULEA UR8, UR17, UR4, 0xd ;  /* 0x0000000411087291 */ /* 0x000fe2000f8e68ff */
[----:B------:R-:W-:Y:S01]  /*1980*/  UMOV UR9, UR33 ;  /* 0x0000002100097c82 */ /* 0x000fe20008000000 */
[----:B------:R-:W-:-:S02]  /*1990*/  UMOV UR10, UR34 ;  /* 0x00000022000a7c82 */ /* 0x000fc40008000000 */
[----:B------:R-:W-:Y:S02]  /*19a0*/  UIADD3 UR32, UPT, UPT, UR8, 0x8400, URZ ;  /* 0x0000840008207890 */ /* 0x000fe4000fffe0ff */
[----:B------:R-:W-:Y:S02]  /*19b0*/  UIADD3 UR8, UPT, UPT, UR8, 0x20400, URZ ;  /* 0x0002040008087890 */ /* 0x000fe4000fffe0ff */
[----:B------:R-:W-:Y:S01]  /*19c0*/  UIADD3 UR16, UPT, UPT, UR16, 0x1, URZ ;  /* 0x0000000110107890 */ /* 0x000fe2000fffe0ff */
[----:B------:R-:W-:Y:S01]  /*19d0*/  UMOV UR24, UR5 ;  /* 0x0000000500187c82 */ /* 0x000fe20008000000 */
[----:B------:R-:W-:Y:S02]  /*19e0*/  UMOV UR17, UR6 ;  /* 0x0000000600117c82 */ /* 0x000fe40008000000 */
[----:B------:R-:W-:Y:S01]  /*19f0*/  UISETP.NE.AND UP0, UPT, UR16, UR5, UPT ;  /* 0x000000051000728c */ /* 0x000fe2000bf05270 */
[----:B------:R1:W-:Y:S02]  /*1a00*/  UTMALDG.3D [UR32], [UR26], desc[UR18] ;  /* 0x000012201a0075b4 */ /* 0x0003e40008011000 */
[----:B------:R1:W-:Y:S06]  /*1a10*/  UTMALDG.3D [UR8], [UR20], desc[UR18] ;  /* 0x00001208140075b4 */ /* 0x0003ec0008011000 */
[----:B------:R-:W-:Y:S05]  /*1a20*/  BRA.U UP0, `(.L_x_26) ;  /* 0xfffffffd00647547 */ /* 0x000fea000b83ffff */
.L_x_21:
[----:B-1--4-:R-:W-:Y:S01]  /*1a30*/  PLOP3.LUT P0, PT, PT, PT, UP3, 0x80, 0x8 ;  /* 0x000000000008781c */ /* 0x012fe20003f0f038 */
[----:B------:R-:W-:Y:S01]  /*1a40*/  ULEA UR8, UR6, UR4, 0x3 ;  /* 0x0000000406087291 */ /* 0x000fe2000f8e18ff */
[----:B------:R-:W-:Y:S01]  /*1a50*/  SHF.L.U32 R2, R15, 0x1f, RZ ;  /* 0x0000001f0f027819 */ /* 0x000fe200000006ff */
[----:B------:R-:W-:-:S10]  /*1a60*/  UISETP.GT.AND UP0, UPT, UR15, UR14, UPT ;  /* 0x0000000e0f00728c */ /* 0x000fd4000bf04270 */
[----:B------:R-:W-:Y:S01]  /*1a70*/  @!P0 SYNCS.ARRIVE.TRANS64.A1T0 RZ, [UR4+0xe8], RZ ;  /* 0x0000e8ffffff89a7 */ /* 0x000fe20008100004 */
[----:B------:R1:W4:Y:S01]  /*1a80*/  SYNCS.PHASECHK.TRANS64.TRYWAIT P0, [UR8+0x60], R2 ;  /* 0x00006002ff0075a7 */ /* 0x0003220008001108 */
[----:B------:R-:W-:Y:S05]  /*1a90*/  BRA.U !UP0, `(.L_x_27) ;  /* 0x0000000108a87547 */ /* 0x000fea000b800000 */
[----:B------:R-:W-:Y:S01]  /*1aa0*/  UIADD3 UR21, UPT, UPT, UR7, UR24, URZ ;  /* 0x0000001807157290 */ /* 0x000fe2000fffe0ff */
[----:B------:R-:W-:-:S11]  /*1ab0*/  UMOV UR25, UR6 ;  /* 0x0000000600197c82 */ /* 0x000fd60008000000 */
.L_x_32:
[----:B-1----:R-:W-:Y:S01]  /*1ac0*/  ULEA UR17, UR25, UR4, 0x3 ;  /* 0x0000000419117291 */ /* 0x002fe2000f8e18ff */
[----:B----4-:R-:W-:Y:S01]  /*1ad0*/  @!P5 MOV R3, 0x4000 ;  /* 0x000040000003d802 */ /* 0x010fe20000000f00 */
[----:B----4-:R-:W-:Y:S10]  /*1ae0*/  @P0 BRA `(.L_x_28) ;  /* 0x00000000000c0947 */ /* 0x010ff40003800000 */
[----:B------:R-:W-:-:S04]  /*1af0*/  SHF.L.U32 R5, R15, 0x1f, RZ ;  /* 0x0000001f0f057819 */ /* 0x000fc800000006ff */
[----:B------:R-:W4:Y:S02]  /*1b00*/  SYNCS.PHASECHK.TRANS64.TRYWAIT P0, [UR17+0x60], R5 ;  /* 0x00006005ff0075a7 */ /* 0x000f240008001111 */
[----:B----4-:R-:W-:Y:S05]  /*1b10*/  @!P0 BRA `(.L_x_29) ;  /* 0x000000bc00808947 */ /* 0x010fea0003800000 */
.L_x_28:
[----:B------:R4:W-:Y:S01]  /*1b20*/  @!P5 SYNCS.ARRIVE.TRANS64 RZ, [UR17], R3 ;  /* 0x00000003ffffd9a7 */ /* 0x0009e20008000011 */
[----:B------:R-:W-:Y:S04]  /*1b30*/  BSSY.RECONVERGENT B0, `(.L_x_30) ;  /* 0x0000003000007945 */ /* 0x000fe80003800200 */
[----:B------:R-:W-:Y:S05]  /*1b40*/  @P4 BRA `(.L_x_31) ;  /* 0x0000000000044947 */ /* 0x000fea0003800000 */
[----:B------:R-:W-:Y:S05]  /*1b50*/  BPT.TRAP 0x1 ;  /* 0x000000040000795c */ /* 0x000fea0000300000 */
.L_x_31:
[----:B------:R-:W-:Y:S05]  /*1b60*/  BSYNC.RECONVERGENT B0 ;  /* 0x0000000000007941 */ /* 0x000fea0003800200 */
.L_x_30:
        /* <DEDUP_REMOVED lines=20> */
[----:B------:R-:W-:Y:S01]  /*1cb0*/  UIADD3 UR8, UPT, UPT, UR8, 0x20400, URZ ;  /* 0x0002040008087890 */ /* 0x000fe2000fffe0ff */
[----:B------:R-:W-:Y:S01]  /*1cc0*/  UMOV UR9, UR17 ;  /* 0x0000001100097c82 */ /* 0x000fe20008000000 */
[----:B------:R-:W-:Y:S01]  /*1cd0*/  UMOV UR10, UR18 ;  /* 0x00000012000a7c82 */ /* 0x000fe20008000000 */
[----:B------:R-:W-:Y:S01]  /*1ce0*/  UIADD3 UR24, UPT, UPT, UR24, 0x1, URZ ;  /* 0x0000000118187890 */ /* 0x000fe2000fffe0ff */
[----:B------:R-:W-:-:S03]  /*1cf0*/  UMOV UR25, UR6 ;  /* 0x0000000600197c82 */ /* 0x000fc60008000000 */
[----:B------:R1:W-:Y:S01]  /*1d00*/  UTMALDG.3D [UR16], [UR30], desc[UR26] ;  /* 0x00001a101e0075b4 */ /* 0x0003e20008011000 */
[----:B------:R-:W-:Y:S01]  /*1d10*/  UISETP.NE.AND UP0, UPT, UR24, UR21, UPT ;  /* 0x000000151800728c */ /* 0x000fe2000bf05270 */
[----:B------:R1:W-:Y:S08]  /*1d20*/  UTMALDG.3D [UR8], [UR28], desc[UR26] ;  /* 0x00001a081c0075b4 */ /* 0x0003f00008011000 */
[----:B------:R-:W-:Y:S05]  /*1d30*/  BRA.U UP0, `(.L_x_32) ;  /* 0xfffffffd00607547 */ /* 0x000fea000b83ffff */
.L_x_27:
[C---:B-1----:R-:W-:Y:S01]  /*1d40*/  LEA R2, R14.reuse, UR4, 0x3 ;  /* 0x000000040e027c11 */ /* 0x042fe2000f8e18ff */
[----:B------:R-:W-:Y:S01]  /*1d50*/  NOP ;  /* 0x0000000000007918 */ /* 0x000fe20000000000 */
[----:B----4-:R-:W-:Y:S02]  /*1d60*/  SHF.L.U32 R3, R13, 0x1f, RZ ;  /* 0x0000001f0d037819 */ /* 0x010fe400000006ff */
[----:B------:R-:W-:Y:S02]  /*1d70*/  LEA R4, R14, UR4, 0x4 ;  /* 0x000000040e047c11 */ /* 0x000fe4000f8e20ff */
[----:B------:R-:W1:Y:S02]  /*1d80*/  SYNCS.PHASECHK.TRANS64.TRYWAIT P0, [R2+URZ+0xf0], R3 ;  /* 0x0000f003020075a7 */ /* 0x000e6400080011ff */
[----:B-1----:R-:W-:Y:S05]  /*1d90*/  @!P0 BRA `(.L_x_33) ;  /* 0x000000b800f88947 */ /* 0x002fea0003800000 */
.L_x_117:
[----:B------:R-:W4:Y:S01]  /*1da0*/  LDS.128 R4, [R4+0x180] ;  /* 0x0001800004047984 */ /* 0x000f220000000c00 */
[----:B---3--:R-:W-:Y:S01]  /*1db0*/  ISETP.GE.AND P0, PT, R192, 0x1, PT ;  /* 0x00000001c000780c */ /* 0x008fe20003f06270 */
[----:B-1----:R-:W-:Y:S01]  /*1dc0*/  VIADD R2, R2, 0x100 ;  /* 0x0000010002027836 */ /* 0x002fe20000000000 */
[----:B------:R-:W-:Y:S01]  /*1dd0*/  @!PT LDS RZ, [RZ] ;  /* 0x00000000fffff984 */ /* 0x000fe20000000800 */
[----:B------:R-:W-:Y:S01]  /*1de0*/  @!PT LDS RZ, [RZ] ;  /* 0x00000000fffff984 */ /* 0x000fe20000000800 */
[----:B------:R-:W-:Y:S01]  /*1df0*/  @!PT LDS RZ, [RZ] ;  /* 0x00000000fffff984 */ /* 0x000fe20000000800 */
[----:B------:R-:W-:Y:S01]  /*1e00*/  @!PT LDS RZ, [RZ] ;  /* 0x00000000fffff984 */ /* 0x000fe20000000800 */
[----:B------:R1:W-:Y:S06]  /*1e10*/  MEMBAR.ALL.CTA ;  /* 0x0000000000007992 */ /* 0x0003ec0000008000 */
[----:B-1----:R-:W1:Y:S01]  /*1e20*/  FENCE.VIEW.ASYNC.S ;  /* 0x00000000000073c6 */ /* 0x002e620000000000 */
[----:B------:R-:W-:-:S04]  /*1e30*/  PRMT R2, RZ, 0x654, R2 ;  /* 0x00000654ff027816 */ /* 0x000fc80000000002 */
[----:B-1----:R1:W-:Y:S01]  /*1e40*/  SYNCS.ARRIVE.TRANS64.RED.A1T0 RZ, [R2+URZ], RZ ;  /* 0x000000ff02ff79a7 */ /* 0x0023e200081004ff */
[----:B----4-:R-:W-:-:S13]  /*1e50*/  LOP3.LUT P2, RZ, R6, 0x1, RZ, 0xc0, !PT ;  /* 0x0000000106ff7812 */ /* 0x010fda000784c0ff */
[----:B------:R-:W-:Y:S01]  /*1e60*/  @P2 SHF.R.U32.HI R3, RZ, 0x10, R5 ;  /* 0x00000010ff032819 */ /* 0x000fe20000011605 */
[----:B------:R-:W-:Y:S01]  /*1e70*/  VOTEU.ANY UP0, P2 ;  /* 0x0000000000ff7886 */ /* 0x000fe20001000100 */
[----:B------:R-:W-:Y:S02]  /*1e80*/  @P2 MOV R11, R4 ;  /* 0x00000004000b2202 */ /* 0x000fe40000000f00 */
[----:B------:R-:W-:Y:S02]  /*1e90*/  @P2 R2UR.BROADCAST UR8, R3 ;  /* 0x00000000030822ca */ /* 0x000fe400008e0000 */
[----:B------:R-:W-:-:S11]  /*1ea0*/  @P2 LOP3.LUT R8, R5, 0xffff, RZ, 0xc0, !PT ;  /* 0x0000ffff05082812 */ /* 0x000fd600078ec0ff */
[----:B------:R-:W-:Y:S01]  /*1eb0*/  @UP0 UMOV UR36, UR8 ;  /* 0x0000000800240c82 */ /* 0x000fe20008000000 */
[----:B-1----:R-:W-:Y:S05]  /*1ec0*/  @!P0 BRA `(.L_x_34) ;  /* 0x0000000000b88947 */ /* 0x002fea0003800000 */
[----:B------:R-:W2:Y:S01]  /*1ed0*/  LDC.64 R4, c[0x0][0xb18] ;  /* 0x0002c600ff047b82 */ /* 0x000ea20000000a00 */
[----:B------:R-:W-:-:S07]  /*1ee0*/  ISETP.NE.AND P3, PT, R192, 0x1, PT ;  /* 0x00000001c000780c */ /* 0x000fce0003f65270 */
[----:B------:R-:W1:Y:S08]  /*1ef0*/  LDC.64 R6, c[0x0][0xb10] ;  /* 0x0002c400ff067b82 */ /* 0x000e700000000a00 */
[----:B------:R-:W3:Y:S08]  /*1f00*/  LDC R16, c[0x0][0xb20] ;  /* 0x0002c800ff107b82 */ /* 0x000ef00000000800 */
[----:B------:R-:W4:Y:S01]  /*1f10*/  LDC R18, c[0x0][0xb0c] ;  /* 0x0002c300ff127b82 */ /* 0x000f220000000800 */
[----:B--2---:R-:W-:Y:S01]  /*1f20*/  IMAD.HI.U32 R17, R0, R5, RZ ;  /* 0x0000000500117227 */ /* 0x004fe200078e00ff */
[----:B------:R-:W-:-:S03]  /*1f30*/  ISETP.NE.AND P0, PT, R4, 0x1, PT ;  /* 0x000000010400780c */ /* 0x000fc60003f05270 */
[----:B------:R-:W-:-:S03]  /*1f40*/  IMAD.HI.U32 R5, R8, R5, RZ ;  /* 0x0000000508057227 */ /* 0x000fc600078e00ff */
[----:B------:R-:W2:Y:S01]  /*1f50*/  LDC.64 R2, c[0x0][0xb28] ;  /* 0x0002ca00ff027b82 */ /* 0x000ea20000000a00 */
[----:B-1----:R-:W-:-:S04]  /*1f60*/  IMAD.HI.U32 R20, R9, R6, RZ ;  /* 0x0000000609147227 */ /* 0x002fc800078e00ff */
[----:B------:R-:W-:Y:S01]  /*1f70*/  IMAD.HI.U32 R22, R11, R6, RZ ;  /* 0x000000060b167227 */ /* 0x000fe200078e00ff */
[----:B------:R-:W-:Y:S02]  /*1f80*/  SHF.R.U32.HI R20, RZ, R7, R20 ;  /* 0x00000007ff147219 */ /* 0x000fe40000011614 */
[-C--:B---3--:R-:W-:Y:S02]  /*1f90*/  SHF.R.U32.HI R17, RZ, R16.reuse, R17 ;  /* 0x00000010ff117219 */ /* 0x088fe40000011611 */
[----:B------:R-:W-:Y:S02]  /*1fa0*/  SHF.R.U32.HI R5, RZ, R16, R5 ;  /* 0x00000010ff057219 */ /* 0x000fe40000011605 */
[----:B------:R-:W-:Y:S02]  /*1fb0*/  SEL R17, R0, R17, !P0 ;  /* 0x0000001100117207 */ /* 0x000fe40004000000 */
[----:B------:R-:W-:Y:S02]  /*1fc0*/  SHF.R.U32.HI R22, RZ, R7, R22 ;  /* 0x00000007ff167219 */ /* 0x000fe40000011616 */
[----:B----4-:R-:W-:-:S02]  /*1fd0*/  ISETP.NE.AND P1, PT, R18, 0x1, PT ;  /* 0x000000011200780c */ /* 0x010fc40003f25270 */
[----:B------:R-:W-:Y:S02]  /*1fe0*/  SEL R5, R8, R5, !P0 ;  /* 0x0000000508057207 */ /* 0x000fe40004000000 */
[----:B------:R-:W-:Y:S02]  /*1ff0*/  SEL R19, R9, R20, !P1 ;  /* 0x0000001409137207 */ /* 0x000fe40004800000 */
[----:B------:R-:W-:Y:S01]  /*2000*/  SEL R7, R11, R22, !P1 ;  /* 0x000000160b077207 */ /* 0x000fe20004800000 */
[----:B--2---:R-:W-:-:S04]  /*2010*/  IMAD.HI.U32 R20, R17, R2, RZ ;  /* 0x0000000211147227 */ /* 0x004fc800078e00ff */
[----:B------:R-:W-:Y:S01]  /*2020*/  IMAD.HI.U32 R6, R19, R2, RZ ;  /* 0x0000000213067227 */ /* 0x000fe200078e00ff */
[----:B------:R-:W-:-:S04]  /*2030*/  @P3 SHF.R.U32.HI R17, RZ, R3, R20 ;  /* 0x00000003ff113219 */ /* 0x000fc80000011614 */
[----:B------:R-:W-:Y:S01]  /*2040*/  @P3 SHF.R.U32.HI R19, RZ, R3, R6 ;  /* 0x00000003ff133219 */ /* 0x000fe20000011606 */
[----:B------:R-:W-:-:S04]  /*2050*/  IMAD R17, R192, R17, RZ ;  /* 0x00000011c0117224 */ /* 0x000fc800078e02ff */
[----:B------:R-:W-:Y:S01]  /*2060*/  IMAD R6, R192, R19, RZ ;  /* 0x00000013c0067224 */ /* 0x000fe200078e02ff */
[C---:B------:R-:W-:Y:S02]  /*2070*/  ISETP.GE.AND P0, PT, R5.reuse, R17, PT ;  /* 0x000000110500720c */ /* 0x040fe40003f06270 */
[----:B------:R-:W-:Y:S02]  /*2080*/  IADD3 R17, PT, PT, -R5, RZ, RZ ;  /* 0x000000ff05117210 */ /* 0x000fe40007ffe1ff */
[----:B------:R-:W-:Y:S01]  /*2090*/  ISETP.GE.OR P0, PT, R7, R6, P0 ;  /* 0x000000060700720c */ /* 0x000fe20000706670 */
[----:B------:R-:W-:-:S04]  /*20a0*/  IMAD.HI.U32 R6, R5, R2, RZ ;  /* 0x0000000205067227 */ /* 0x000fc800078e00ff */
[----:B------:R-:W-:Y:S01]  /*20b0*/  IMAD R8, R4, R17, R8 ;  /* 0x0000001104087224 */ /* 0x000fe200078e0208 */
[----:B------:R-:W-:-:S04]  /*20c0*/  SHF.R.U32.HI R6, RZ, R3, R6 ;  /* 0x00000003ff067219 */ /* 0x000fc80000011606 */
[----:B------:R-:W-:-:S03]  /*20d0*/  SEL R6, R5, R6, !P3 ;  /* 0x0000000605067207 */ /* 0x000fc60005800000 */
[----:B------:R-:W-:-:S04]  /*20e0*/  @!P0 IMAD.HI.U32 R16, R7, R2, RZ ;  /* 0x0000000207108227 */ /* 0x000fc800078e00ff */
[----:B------:R-:W-:Y:S01]  /*20f0*/  IMAD.MOV R2, RZ, RZ, -R6 ;  /* 0x000000ffff027224 */ /* 0x000fe200078e0a06 */
[----:B------:R-:W-:-:S03]  /*2100*/  @!P0 SHF.R.U32.HI R16, RZ, R3, R16 ;  /* 0x00000003ff108219 */ /* 0x000fc60000011610 */
[----:B------:R-:W-:Y:S01]  /*2110*/  IMAD R2, R192, R2, R5 ;  /* 0x00000002c0027224 */ /* 0x000fe200078e0205 */
        /* <DEDUP_REMOVED lines=9> */
.L_x_34:
[----:B------:R-:W1:Y:S02]  /*21b0*/  LDCU UR8, c[0x0][0xb30] ;  /* 0x00016600ff0877ac */ /* 0x000e640008000800 */
[----:B-1----:R-:W-:-:S09]  /*21c0*/  UISETP.NE.AND UP0, UPT, UR8, 0x1, UPT ;  /* 0x000000010800788c */ /* 0x002fd2000bf05270 */
[----:B------:R-:W-:Y:S05]  /*21d0*/  BRA.U UP0, `(.L_x_35) ;  /* 0x0000000100407547 */ /* 0x000fea000b800000 */
[----:B------:R-:W1:Y:S08]  /*21e0*/  LDC.64 R4, c[0x0][0xb10] ;  /* 0x0002c400ff047b82 */ /* 0x000e700000000a00 */
[----:B------:R-:W3:Y:S08]  /*21f0*/  LDC.64 R2, c[0x0][0xb18] ;  /* 0x0002c600ff027b82 */ /* 0x000ef00000000a00 */
[----:B------:R-:W4:Y:S08]  /*2200*/  LDC R6, c[0x0][0xb20] ;  /* 0x0002c800ff067b82 */ /* 0x000f300000000800 */
[----:B------:R-:W2:Y:S01]  /*2210*/  LDC R16, c[0x0][0xb0c] ;  /* 0x0002c300ff107b82 */ /* 0x000ea20000000800 */
[----:B-1----:R-:W-:-:S05]  /*2220*/  IMAD.HI.U32 R4, R11, R4, RZ ;  /* 0x000000040b047227 */ /* 0x002fca00078e00ff */
[----:B------:R-:W-:Y:S01]  /*2230*/  SHF.R.U32.HI R4, RZ, R5, R4 ;  /* 0x00000005ff047219 */ /* 0x000fe20000011604 */
[----:B---3--:R-:W-:Y:S01]  /*2240*/  IMAD.HI.U32 R3, R8, R3, RZ ;  /* 0x0000000308037227 */ /* 0x008fe200078e00ff */
[----:B------:R-:W-:-:S04]  /*2250*/  ISETP.NE.AND P0, PT, R2, 0x1, PT ;  /* 0x000000010200780c */ /* 0x000fc80003f05270 */
[----:B----4-:R-:W-:-:S04]  /*2260*/  SHF.R.U32.HI R3, RZ, R6, R3 ;  /* 0x00000006ff037219 */ /* 0x010fc80000011603 */
[----:B------:R-:W-:Y:S02]  /*2270*/  SEL R3, R8, R3, !P0 ;  /* 0x0000000308037207 */ /* 0x000fe40004000000 */
[----:B--2---:R-:W-:-:S04]  /*2280*/  ISETP.NE.AND P1, PT, R16, 0x1, PT ;  /* 0x000000011000780c */ /* 0x004fc80003f25270 */
[----:B------:R-:W-:-:S05]  /*2290*/  SEL R4, R11, R4, !P1 ;  /* 0x000000040b047207 */ /* 0x000fca0004800000 */
[----:B------:R-:W-:Y:S02]  /*22a0*/  IMAD.IADD R5, R3, 0x1, -R4 ;  /* 0x0000000103057824 */ /* 0x000fe400078e0a04 */
[----:B------:R-:W-:Y:S02]  /*22b0*/  IMAD.IADD R3, R4, 0x1, -R3 ;  /* 0x0000000104037824 */ /* 0x000fe400078e0a03 */
[----:B------:R-:W-:Y:S02]  /*22c0*/  IMAD R11, R5, R16, R11 ;  /* 0x00000010050b7224 */ /* 0x000fe400078e020b */
[----:B------:R-:W-:-:S07]  /*22d0*/  IMAD R8, R3, R2, R8 ;  /* 0x0000000203087224 */ /* 0x000fce00078e0208 */
.L_x_35:
[----:B------:R-:W-:Y:S01]  /*22e0*/  VIADD R14, R14, 0x1 ;  /* 0x000000010e0e7836 */ /* 0x000fe20000000000 */
[----:B------:R-:W-:Y:S01]  /*22f0*/  UPLOP3.LUT UP3, UPT, UPT, UPT, UPT, 0x80, 0x8 ;  /* 0x000000000008789c */ /* 0x000fe20003f6f070 */
[----:B------:R-:W-:Y:S02]  /*2300*/  IMAD.IADD R19, R11, 0x1, R210 ;  /* 0x000000010b137824 */ /* 0x000fe400078e02d2 */
[----:B------:R-:W-:Y:S01]  /*2310*/  IMAD.IADD R18, R8, 0x1, R139 ;  /* 0x0000000108127824 */ /* 0x000fe200078e028b */
[----:B------:R-:W-:-:S04]  /*2320*/  ISETP.NE.AND P0, PT, R14, 0x2, PT ;  /* 0x000000020e00780c */ /* 0x000fc80003f05270 */
[----:B------:R-:W-:Y:S02]  /*2330*/  SEL R2, RZ, 0x1, P0 ;  /* 0x00000001ff027807 */ /* 0x000fe40000000000 */
[----:B------:R-:W-:Y:S02]  /*2340*/  SEL R14, R14, RZ, P0 ;  /* 0x000000ff0e0e7207 */ /* 0x000fe40000000000 */
[----:B------:R-:W-:Y:S01]  /*2350*/  LOP3.LUT R13, R13, R2, RZ, 0x3c, !PT ;  /* 0x000000020d0d7212 */ /* 0x000fe200078e3cff */
[----:B------:R-:W-:Y:S06]  /*2360*/  @P2 BRA `(.L_x_36) ;  /* 0xfffffff0009c2947 */ /* 0x000fec000383ffff */
[----:B------:R-:W-:Y:S01]  /*2370*/  UIADD3 UR4, UPT, UPT, UR4, 0x60, URZ ;  /* 0x0000006004047890 */ /* 0x000fe2000fffe0ff */
[----:B------:R-:W-:-:S03]  /*2380*/  SHF.L.U32 R3, R15, 0x1f, RZ ;  /* 0x0000001f0f037819 */ /* 0x000fc600000006ff */
[----:B------:R-:W-:-:S09]  /*2390*/  ULEA UR5, UR6, UR4, 0x3 ;  /* 0x0000000406057291 */ /* 0x000fd2000f8e18ff */
[----:B------:R-:W1:Y:S02]  /*23a0*/  SYNCS.PHASECHK.TRANS64.TRYWAIT P0, [UR5], R3 ;  /* 0x00000003ff0075a7 */ /* 0x000e640008001105 */
[----:B-1----:R-:W-:Y:S05]  /*23b0*/  @!P0 BRA `(.L_x_37) ;  /* 0x000000b400848947 */ /* 0x002fea0003800000 */
.L_x_119:
[----:B------:R-:W-:-:S04]  /*23c0*/  UIADD3 UR6, UPT, UPT, UR6, 0x1, URZ ;  /* 0x0000000106067890 */ /* 0x000fc8000fffe0ff */
[----:B------:R-:W-:-:S04]  /*23d0*/  UISETP.NE.AND UP0, UPT, UR6, 0xc, UPT ;  /* 0x0000000c0600788c */ /* 0x000fc8000bf05270 */
[----:B------:R-:W-:Y:S02]  /*23e0*/  USEL UR7, URZ, 0x1, UP0 ;  /* 0x00000001ff077887 */ /* 0x000fe40008000000 */
[----:B------:R-:W-:-:S04]  /*23f0*/  USEL UR6, UR6, URZ, UP0 ;  /* 0x000000ff06067287 */ /* 0x000fc80008000000 */
[----:B------:R-:W-:Y:S01]  /*2400*/  ULEA UR5, UR6, UR4, 0x3 ;  /* 0x0000000406057291 */ /* 0x000fe2000f8e18ff */
[----:B------:R-:W-:-:S04]  /*2410*/  LOP3.LUT R2, R15, UR7, RZ, 0x3c, !PT ;  /* 0x000000070f027c12 */ /* 0x000fc8000f8e3cff */
[----:B-1----:R-:W-:-:S04]  /*2420*/  SHF.L.U32 R3, R2, 0x1f, RZ ;  /* 0x0000001f02037819 */ /* 0x002fc800000006ff */
[----:B------:R-:W1:Y:S02]  /*2430*/  SYNCS.PHASECHK.TRANS64.TRYWAIT P0, [UR5], R3 ;  /* 0x00000003ff0075a7 */ /* 0x000e640008001105 */
[----:B-1----:R-:W-:Y:S05]  /*2440*/  @!P0 BRA `(.L_x_38) ;  /* 0x000000b400788947 */ /* 0x002fea0003800000 */
.L_x_121:
        /* <DEDUP_REMOVED lines=9> */
.L_x_123:
        /* <DEDUP_REMOVED lines=9> */
.L_x_125:
        /* <DEDUP_REMOVED lines=9> */
.L_x_127:
        /* <DEDUP_REMOVED lines=9> */
.L_x_129:
        /* <DEDUP_REMOVED lines=9> */
.L_x_131:
        /* <DEDUP_REMOVED lines=9> */
.L_x_133:
        /* <DEDUP_REMOVED lines=9> */
.L_x_135:
        /* <DEDUP_REMOVED lines=9> */
.L_x_137:
        /* <DEDUP_REMOVED lines=9> */
.L_x_139:
[----:B------:R-:W-:-:S04]  /*2960*/  UIADD3 UR6, UPT, UPT, UR6, 0x1, URZ ;  /* 0x0000000106067890 */ /* 0x000fc8000fffe0ff */
[----:B------:R-:W-:-:S04]  /*2970*/  UISETP.NE.AND UP0, UPT, UR6, 0xc, UPT ;  /* 0x0000000c0600788c */ /* 0x000fc8000bf05270 */
[----:B------:R-:W-:Y:S02]  /*2980*/  USEL UR5, URZ, 0x1, UP0 ;  /* 0x00000001ff057887 */ /* 0x000fe40008000000 */
[----:B------:R-:W-:-:S04]  /*2990*/  USEL UR6, UR6, URZ, UP0 ;  /* 0x000000ff06067287 */ /* 0x000fc80008000000 */
[----:B------:R-:W-:Y:S01]  /*29a0*/  ULEA UR6, UR6, UR4, 0x3 ;  /* 0x0000000406067291 */ /* 0x000fe2000f8e18ff */
[----:B-1----:R-:W-:-:S04]  /*29b0*/  LOP3.LUT R3, R2, UR5, RZ, 0x3c, !PT ;  /* 0x0000000502037c12 */ /* 0x002fc8000f8e3cff */
[----:B------:R-:W-:Y:S01]  /*29c0*/  SHF.L.U32 R3, R3, 0x1f, RZ ;  /* 0x0000001f03037819 */ /* 0x000fe200000006ff */
[----:B--2---:R-:W-:-:S07]  /*29d0*/  IMAD.U32 R0, RZ, RZ, UR6 ;  /* 0x00000006ff007e24 */ /* 0x004fce000f8e00ff */
.L_x_48:
[----:B-1----:R1:W2:Y:S02]  /*29e0*/  SYNCS.PHASECHK.TRANS64.TRYWAIT P0, [R0+URZ], R3 ;  /* 0x00000003000075a7 */ /* 0x0022a400080011ff */
[----:B--2---:R-:W-:Y:S05]  /*29f0*/  @!P0 NANOSLEEP.SYNCS 0x989680 ;  /* 0x009896800000895d */ /* 0x004fea0003900000 */
[----:B------:R-:W2:Y:S02]  /*2a00*/  @!P0 SYNCS.PHASECHK.TRANS64 P0, [R0+URZ], R3 ;  /* 0x00000003000085a7 */ /* 0x000ea400080010ff */
[----:B--2---:R-:W-:Y:S05]  /*2a10*/  @P0 EXIT ;  /* 0x000000000000094d */ /* 0x004fea0003800000 */
[----:B------:R-:W-:Y:S05]  /*2a20*/  BRA `(.L_x_48) ;  /* 0xfffffffc00ec7947 */ /* 0x000fea000383ffff */
.L_x_18:
[----:B------:R-:W-:-:S04]  /*2a30*/  UISETP.NE.AND UP0, UPT, UR37, URZ, UPT ;  /* 0x000000ff2500728c */ /* 0x000fc8000bf05270 */
[----:B------:R-:W-:-:S09]  /*2a40*/  UISETP.NE.OR UP0, UPT, UR8, 0x1, UP0 ;  /* 0x000000010800788c */ /* 0x000fd20008705670 */
[----:B------:R-:W-:Y:S05]  /*2a50*/  BRA.U UP0, `(.L_x_49) ;  /* 0x0000000500487547 */ /* 0x000fea000b800000 */
[----:B------:R-:W-:Y:S01]  /*2a60*/  ISETP.NE.AND P2, PT, R2, RZ, PT ;  /* 0x000000ff0200720c */ /* 0x000fe20003f45270 */
[----:B------:R-:W-:Y:S01]  /*2a70*/  IMAD.MOV.U32 R12, RZ, RZ, 0x1 ;  /* 0x00000001ff0c7424 */ /* 0x000fe200078e00ff */
[----:B------:R-:W-:Y:S02]  /*2a80*/  CS2R R10, SRZ ;  /* 0x00000000000a7805 */ /* 0x000fe4000001ff00 */
[----:B------:R-:W-:Y:S01]  /*2a90*/  CS2R R8, SRZ ;  /* 0x0000000000087805 */ /* 0x000fe2000001ff00 */
[----:B------:R-:W-:Y:S01]  /*2aa0*/  UMOV UR4, 0x400 ;  /* 0x0000040000047882 */ /* 0x000fe20000000000 */
[----:B------:R-:W-:Y:S01]  /*2ab0*/  UMOV UR6, URZ ;  /* 0x000000ff00067c82 */ /* 0x000fe20008000000 */
[----:B------:R-:W-:-:S12]  /*2ac0*/  ULEA UR37, UR37, UR4, 0x18 ;  /* 0x0000000425257291 */ /* 0x000fd8000f8ec0ff */
.L_x_53:
[----:B------:R-:W-:Y:S02]  /*2ad0*/  LEA R0, R8, UR37, 0x3 ;  /* 0x0000002508007c11 */ /* 0x000fe4000f8e18ff */
[----:B------:R-:W-:-:S03]  /*2ae0*/  SHF.L.U32 R5, R9, 0x1f, RZ ;  /* 0x0000001f09057819 */ /* 0x000fc600000006ff */
[----:B------:R-:W-:Y:S01]  /*2af0*/  VIADD R4, R0, 0x160 ;  /* 0x0000016000047836 */ /* 0x000fe20000000000 */
[----:B------:R-:W1:Y:S02]  /*2b00*/  SYNCS.PHASECHK.TRANS64.TRYWAIT P0, [R0+URZ+0x150], R5 ;  /* 0x00015005000075a7 */ /* 0x000e6400080011ff */
[----:B-1----:R-:W-:Y:S05]  /*2b10*/  @!P0 BRA `(.L_x_50) ;  /* 0x000000b000b48947 */ /* 0x002fea0003800000 */
.L_x_140:
[----:B------:R-:W-:Y:S01]  /*2b20*/  ULEA UR5, UR6, UR37, 0x3 ;  /* 0x0000002506057291 */ /* 0x000fe2000f8e18ff */
[----:B------:R-:W-:Y:S02]  /*2b30*/  PRMT R4, RZ, 0x654, R4 ;  /* 0x00000654ff047816 */ /* 0x000fe40000000004 */
[----:B-1----:R-:W-:Y:S01]  /*2b40*/  SHF.L.U32 R5, R12, 0x1f, RZ ;  /* 0x0000001f0c057819 */ /* 0x002fe200000006ff */
[----:B------:R-:W-:Y:S01]  /*2b50*/  UIADD3 UR4, UPT, UPT, UR5, 0xf0, URZ ;  /* 0x000000f005047890 */ /* 0x000fe2000fffe0ff */
[----:B------:R1:W-:Y:S05]  /*2b60*/  SYNCS.ARRIVE.TRANS64.RED.A1T0 RZ, [R4+URZ], RZ ;  /* 0x000000ff04ff79a7 */ /* 0x0003ea00081004ff */
[----:B------:R-:W-:Y:S01]  /*2b70*/  IMAD.U32 R7, RZ, RZ, UR4 ;  /* 0x00000004ff077e24 */ /* 0x000fe2000f8e00ff */
[----:B------:R-:W2:Y:S04]  /*2b80*/  SYNCS.PHASECHK.TRANS64.TRYWAIT P0, [UR5+0x100], R5 ;  /* 0x00010005ff0075a7 */ /* 0x000ea80008001105 */
[----:B------:R-:W-:Y:S01]  /*2b90*/  PRMT R6, R2, 0x654, R7 ;  /* 0x0000065402067816 */ /* 0x000fe20000000007 */
[----:B-1----:R-:W-:Y:S01]  /*2ba0*/  @!P2 IMAD.MOV.U32 R4, RZ, RZ, 0x10 ;  /* 0x00000010ff04a424 */ /* 0x002fe200078e00ff */
[----:B--2---:R-:W-:Y:S06]  /*2bb0*/  @!P0 BRA `(.L_x_51) ;  /* 0x000000b000a08947 */ /* 0x004fec0003800000 */
.L_x_142:
[----:B------:R-:W-:Y:S01]  /*2bc0*/  ULEA UR4, UR6, UR37, 0x4 ;  /* 0x0000002506047291 */ /* 0x000fe2000f8e20ff */
[----:B------:R-:W-:Y:S01]  /*2bd0*/  SEL R3, R6, R3, !P2 ;  /* 0x0000000306037207 */ /* 0x000fe20005000000 */
[----:B------:R-:W-:Y:S01]  /*2be0*/  UIADD3 UR5, UPT, UPT, UR5, 0xf0, URZ ;  /* 0x000000f005057890 */ /* 0x000fe2000fffe0ff */
[----:B-1----:R-:W-:Y:S01]  /*2bf0*/  LEA R0, R11, UR37, 0x3 ;  /* 0x000000250b007c11 */ /* 0x002fe2000f8e18ff */
[----:B------:R-:W-:Y:S01]  /*2c00*/  UIADD3 UR4, UPT, UPT, UR4, 0x180, URZ ;  /* 0x0000018004047890 */ /* 0x000fe2000fffe0ff */
[----:B------:R-:W-:Y:S01]  /*2c10*/  SHF.L.U32 R5, R10, 0x1f, RZ ;  /* 0x0000001f0a057819 */ /* 0x000fe200000006ff */
[----:B------:R1:W-:Y:S01]  /*2c20*/  @!P2 SYNCS.ARRIVE.TRANS64.RED RZ, [R3+URZ], R4 ;  /* 0x0000000403ffa9a7 */ /* 0x0003e200080004ff */
[----:B------:R-:W-:Y:S01]  /*2c30*/  UIADD3 UR6, UPT, UPT, UR6, 0x1, URZ ;  /* 0x0000000106067890 */ /* 0x000fe2000fffe0ff */
[----:B------:R-:W-:-:S03]  /*2c40*/  VIADD R8, R8, 0x1 ;  /* 0x0000000108087836 */ /* 0x000fc60000000000 */
[----:B------:R-:W-:Y:S02]  /*2c50*/  UISETP.NE.AND UP0, UPT, UR6, 0x2, UPT ;  /* 0x000000020600788c */ /* 0x000fe4000bf05270 */
[----:B------:R-:W-:Y:S06]  /*2c60*/  UGETNEXTWORKID.BROADCAST [UR4], [UR5] ;  /* 0x00000000040073ca */ /* 0x000fec0008000100 */
[----:B------:R-:W-:Y:S01]  /*2c70*/  USEL UR4, URZ, 0x1, UP0 ;  /* 0x00000001ff047887 */ /* 0x000fe20008000000 */
[----:B------:R-:W-:Y:S01]  /*2c80*/  ISETP.NE.AND P0, PT, R8, 0x2, PT ;  /* 0x000000020800780c */ /* 0x000fe20003f05270 */
[----:B------:R-:W-:Y:S01]  /*2c90*/  USEL UR6, UR6, URZ, UP0 ;  /* 0x000000ff06067287 */ /* 0x000fe20008000000 */
[----:B------:R-:W2:Y:S03]  /*2ca0*/  SYNCS.PHASECHK.TRANS64.TRYWAIT P1, [R0+URZ+0xf0], R5 ;  /* 0x0000f005000075a7 */ /* 0x000ea600080211ff */
[----:B------:R-:W-:Y:S01]  /*2cb0*/  LOP3.LUT R12, R12, UR4, RZ, 0x3c, !PT ;  /* 0x000000040c0c7c12 */ /* 0x000fe2000f8e3cff */
[----:B-12---:R-:W-:Y:S07]  /*2cc0*/  @!P1 BRA `(.L_x_52) ;  /* 0x000000b000749947 */ /* 0x006fee0003800000 */
.L_x_143:
[C---:B------:R-:W-:Y:S01]  /*2cd0*/  LEA R4, R11.reuse, UR37, 0x4 ;  /* 0x000000250b047c11 */ /* 0x040fe2000f8e20ff */
[----:B-1----:R-:W-:Y:S01]  /*2ce0*/  VIADD R0, R0, 0x100 ;  /* 0x0000010000007836 */ /* 0x002fe20000000000 */
[----:B------:R-:W-:Y:S01]  /*2cf0*/  SEL R8, R8, RZ, P0 ;  /* 0x000000ff08087207 */ /* 0x000fe20000000000 */
[----:B------:R-:W-:-:S03]  /*2d00*/  VIADD R11, R11, 0x1 ;  /* 0x000000010b0b7836 */ /* 0x000fc60000000000 */
[----:B------:R-:W1:Y:S01]  /*2d10*/  LDS.128 R4, [R4+0x180] ;  /* 0x0001800004047984 */ /* 0x000e620000000c00 */
[----:B------:R-:W-:Y:S02]  /*2d20*/  PRMT R0, RZ, 0x654, R0 ;  /* 0x00000654ff007816 */ /* 0x000fe40000000000 */
[C---:B------:R-:W-:Y:S01]  /*2d30*/  ISETP.NE.AND P1, PT, R11.reuse, 0x2, PT ;  /* 0x000000020b00780c */ /* 0x040fe20003f25270 */
[----:B------:R-:W-:Y:S01]  /*2d40*/  @!PT LDS RZ, [RZ] ;  /* 0x00000000fffff984 */ /* 0x000fe20000000800 */
[----:B------:R-:W-:Y:S01]  /*2d50*/  @!PT LDS RZ, [RZ] ;  /* 0x00000000fffff984 */ /* 0x000fe20000000800 */
[----:B------:R-:W-:Y:S01]  /*2d60*/  @!PT LDS RZ, [RZ] ;  /* 0x00000000fffff984 */ /* 0x000fe20000000800 */
[----:B------:R-:W-:Y:S01]  /*2d70*/  @!PT LDS RZ, [RZ] ;  /* 0x00000000fffff984 */ /* 0x000fe20000000800 */
[----:B------:R2:W-:Y:S06]  /*2d80*/  MEMBAR.ALL.CTA ;  /* 0x0000000000007992 */ /* 0x0005ec0000008000 */
[----:B--2---:R-:W2:Y:S01]  /*2d90*/  FENCE.VIEW.ASYNC.S ;  /* 0x00000000000073c6 */ /* 0x004ea20000000000 */
[----:B------:R-:W-:Y:S01]  /*2da0*/  SEL R11, R11, RZ, P1 ;  /* 0x000000ff0b0b7207 */ /* 0x000fe20000800000 */
[----:B--2---:R2:W-:Y:S01]  /*2db0*/  SYNCS.ARRIVE.TRANS64.RED.A1T0 RZ, [R0+URZ], RZ ;  /* 0x000000ff00ff79a7 */ /* 0x0045e200081004ff */
[----:B-1----:R-:W-:-:S02]  /*2dc0*/  LOP3.LUT P3, RZ, R6, 0x1, RZ, 0xc0, !PT ;  /* 0x0000000106ff7812 */ /* 0x002fc4000786c0ff */
[----:B------:R-:W-:-:S04]  /*2dd0*/  SEL R5, RZ, 0x1, P1 ;  /* 0x00000001ff057807 */ /* 0x000fc80000800000 */
[----:B------:R-:W-:Y:S02]  /*2de0*/  LOP3.LUT R10, R10, R5, RZ, 0x3c, !PT ;  /* 0x000000050a0a7212 */ /* 0x000fe400078e3cff */
[----:B--2---:R-:W-:-:S04]  /*2df0*/  SEL R0, RZ, 0x1, P0 ;  /* 0x00000001ff007807 */ /* 0x004fc80000000000 */
[----:B------:R-:W-:Y:S01]  /*2e00*/  LOP3.LUT R9, R9, R0, RZ, 0x3c, !PT ;  /* 0x0000000009097212 */ /* 0x000fe200078e3cff */
[----:B------:R-:W-:Y:S06]  /*2e10*/  @P3 BRA `(.L_x_53) ;  /* 0xfffffffc002c3947 */ /* 0x000fec000383ffff */
[----:B------:R-:W-:Y:S01]  /*2e20*/  ULEA UR5, UR6, UR37, 0x3 ;  /* 0x0000002506057291 */ /* 0x000fe2000f8e18ff */
[----:B------:R-:W-:-:S08]  /*2e30*/  SHF.L.U32 R3, R12, 0x1f, RZ ;  /* 0x0000001f0c037819 */ /* 0x000fd000000006ff */
[----:B------:R-:W1:Y:S02]  /*2e40*/  SYNCS.PHASECHK.TRANS64 P0, [UR5+0x100], R3 ;  /* 0x00010003ff0075a7 */ /* 0x000e640008001005 */
[----:B-1----:R-:W-:Y:S05]  /*2e50*/  @P0 BRA `(.L_x_54) ;  /* 0x0000000000080947 */ /* 0x002fea0003800000 */
[----:B------:R-:W1:Y:S02]  /*2e60*/  SYNCS.PHASECHK.TRANS64.TRYWAIT P0, [UR5+0x100], R3 ;  /* 0x00010003ff0075a7 */ /* 0x000e640008001105 */
[----:B-1----:R-:W-:Y:S05]  /*2e70*/  @!P0 BRA `(.L_x_55) ;  /* 0x000000b0001c8947 */ /* 0x002fea0003800000 */
.L_x_54:
[----:B------:R-:W-:-:S04]  /*2e80*/  UIADD3 UR4, UPT, UPT, UR6, 0x1, URZ ;  /* 0x0000000106047890 */ /* 0x000fc8000fffe0ff */
[----:B------:R-:W-:-:S04]  /*2e90*/  UISETP.NE.AND UP0, UPT, UR4, 0x2, UPT ;  /* 0x000000020400788c */ /* 0x000fc8000bf05270 */
[----:B------:R-:W-:Y:S02]  /*2ea0*/  USEL UR7, URZ, 0x1, UP0 ;  /* 0x00000001ff077887 */ /* 0x000fe40008000000 */
[----:B------:R-:W-:-:S04]  /*2eb0*/  USEL UR4, UR4, URZ, UP0 ;  /* 0x000000ff04047287 */ /* 0x000fc80008000000 */
[----:B------:R-:W-:Y:S01]  /*2ec0*/  ULEA UR4, UR4, UR37, 0x3 ;  /* 0x0000002504047291 */ /* 0x000fe2000f8e18ff */
[----:B-1----:R-:W-:-:S04]  /*2ed0*/  LOP3.LUT R3, R12, UR7, RZ, 0x3c, !PT ;  /* 0x000000070c037c12 */ /* 0x002fc8000f8e3cff */
[----:B------:R-:W-:-:S04]  /*2ee0*/  SHF.L.U32 R0, R3, 0x1f, RZ ;  /* 0x0000001f03007819 */ /* 0x000fc800000006ff */
[----:B------:R-:W1:Y:S02]  /*2ef0*/  SYNCS.PHASECHK.TRANS64 P0, [UR4+0x100], R0 ;  /* 0x00010000ff0075a7 */ /* 0x000e640008001004 */
[----:B-1----:R-:W-:Y:S05]  /*2f00*/  @P0 EXIT ;  /* 0x000000000000094d */ /* 0x002fea0003800000 */
[----:B------:R-:W-:Y:S02]  /*2f10*/  SHF.L.U32 R3, R3, 0x1f, RZ ;  /* 0x0000001f03037819 */ /* 0x000fe400000006ff */
[----:B------:R-:W-:-:S07]  /*2f20*/  MOV R0, UR4 ;  /* 0x0000000400007c02 */ /* 0x000fce0008000f00 */
.L_x_56:
[----:B-1----:R1:W2:Y:S02]  /*2f30*/  SYNCS.PHASECHK.TRANS64.TRYWAIT P0, [R0+URZ+0x100], R3 ;  /* 0x00010003000075a7 */ /* 0x0022a400080011ff */
[----:B--2---:R-:W-:Y:S05]  /*2f40*/  @!P0 NANOSLEEP.SYNCS 0x989680 ;  /* 0x009896800000895d */ /* 0x004fea0003900000 */
[----:B------:R-:W2:Y:S02]  /*2f50*/  @!P0 SYNCS.PHASECHK.TRANS64 P0, [R0+URZ+0x100], R3 ;  /* 0x00010003000085a7 */ /* 0x000ea400080010ff */
[----:B--2---:R-:W-:Y:S05]  /*2f60*/  @P0 EXIT ;  /* 0x000000000000094d */ /* 0x004fea0003800000 */
[----:B------:R-:W-:Y:S05]  /*2f70*/  BRA `(.L_x_56) ;  /* 0xfffffffc00ec7947 */ /* 0x000fea000383ffff */
.L_x_49:
[----:B------:R-:W-:-:S09]  /*2f80*/  UISETP.NE.AND UP0, UPT, UR8, URZ, UPT ;  /* 0x000000ff0800728c */ /* 0x000fd2000bf05270 */
[----:B------:R-:W-:Y:S05]  /*2f90*/  BRA.U UP0, `(.L_x_57) ;  /* 0x0000000d007c7547 */ /* 0x000fea000b800000 */
[----:B------:R-:W-:Y:S01]  /*2fa0*/  UMOV UR4, 0x40 ;  /* 0x0000004000047882 */ /* 0x000fe20000000000 */
[----:B------:R-:W-:Y:S01]  /*2fb0*/  NOP ;  /* 0x0000000000007918 */ /* 0x000fe20000000000 */
[----:B------:R-:W-:Y:S01]  /*2fc0*/  ULEA UR4, UR37, UR4, 0x18 ;  /* 0x0000000425047291 */ /* 0x000fe2000f8ec0ff */
[----:B------:R-:W-:Y:S02]  /*2fd0*/  UMOV UR5, 0x400 ;  /* 0x0000040000057882 */ /* 0x000fe40000000000 */
[----:B------:R-:W-:-:S06]  /*2fe0*/  ULEA UR37, UR37, UR5, 0x18 ;  /* 0x0000000525257291 */ /* 0x000fcc000f8ec0ff */
[----:B------:R-:W1:Y:S02]  /*2ff0*/  LDS.U8 R0, [UR4+0x1c] ;  /* 0x00001c04ff007984 */ /* 0x000e640008000000 */
[----:B-1----:R-:W-:-:S13]  /*3000*/  ISETP.NE.AND P0, PT, R0, RZ, PT ;  /* 0x000000ff0000720c */ /* 0x002fda0003f05270 */
[----:B------:R-:W-:Y:S05]  /*3010*/  @P0 BRA `(.L_x_58) ;  /* 0x0000000000580947 */ /* 0x000fea0003800000 */
[----:B------:R-:W-:-:S13]  /*3020*/  ELECT P0, URZ, PT ;  /* 0x0000000000ff782f */ /* 0x000fda0003800000 */
[----:B------:R-:W-:Y:S05]  /*3030*/  @!P0 BRA `(.L_x_59) ;  /* 0x0000000000608947 */ /* 0x000fea0003800000 */
[----:B------:R-:W-:Y:S01]  /*3040*/  UMOV UR5, 0x10 ;  /* 0x0000001000057882 */ /* 0x000fe20000000000 */
[----:B------:R-:W-:Y:S01]  /*3050*/  HFMA2 R0, -RZ, RZ, 0, 5.9604644775390625e-08 ;  /* 0x00000001ff007431 */ /* 0x000fe200000001ff */
[----:B------:R-:W-:-:S03]  /*3060*/  MOV R2, 0xffff ;  /* 0x0000ffff00027802 */ /* 0x000fc60000000f00 */
[----:B------:R-:W-:Y:S04]  /*3070*/  DEPBAR.LE SB1, 0x36 ;  /* 0x00009d800000791a */ /* 0x000fe80000000000 */
[----:B------:R-:W1:Y:S02]  /*3080*/  UTCATOMSWS.FIND_AND_SET.ALIGN UP0, UR5, UR5 ;  /* 0x00000005000575e3 */ /* 0x000e640008000800 */
[----:B-1----:R-:W-:Y:S01]  /*3090*/  MOV R3, UR5 ;  /* 0x0000000500037c02 */ /* 0x002fe20008000f00 */
[----:B------:R-:W-:Y:S06]  /*30a0*/  BRA.U UP0, `(.L_x_60) ;  /* 0x0000000100187547 */ /* 0x000fec000b800000 */
.L_x_61:
[----:B------:R-:W-:Y:S05]  /*30b0*/  NANOSLEEP 0x64 ;  /* 0x000000640000795d */ /* 0x000fea0003800000 */
[----:B------:R-:W-:-:S05]  /*30c0*/  UMOV UR5, 0x10 ;  /* 0x0000001000057882 */ /* 0x000fca0000000000 */
[----:B------:R-:W-:Y:S04]  /*30d0*/  DEPBAR.LE SB1, 0x36 ;  /* 0x00009d800000791a */ /* 0x000fe80000000000 */
[----:B------:R-:W1:Y:S02]  /*30e0*/  UTCATOMSWS.FIND_AND_SET.ALIGN UP0, UR5, UR5 ;  /* 0x00000005000575e3 */ /* 0x000e640008000800 */
[----:B-1----:R-:W-:Y:S01]  /*30f0*/  MOV R3, UR5 ;  /* 0x0000000500037c02 */ /* 0x002fe20008000f00 */
[----:B------:R-:W-:Y:S05]  /*3100*/  BRA.U !UP0, `(.L_x_61) ;  /* 0xfffffffd08e87547 */ /* 0x000fea000b83ffff */
.L_x_60:
[-C--:B------:R-:W-:Y:S02]  /*3110*/  SHF.L.U32 R2, R2, R3.reuse, RZ ;  /* 0x0000000302027219 */ /* 0x080fe400000006ff */
[----:B------:R-:W-:Y:S01]  /*3120*/  SHF.L.U32 R0, R0, R3, RZ ;  /* 0x0000000300007219 */ /* 0x000fe200000006ff */
[----:B------:R-:W-:Y:S02]  /*3130*/  IMAD.SHL.U32 R3, R3, 0x20, RZ ;  /* 0x0000002003037824 */ /* 0x000fe400078e00ff */
[----:B------:R1:W-:Y:S04]  /*3140*/  ATOMS.OR RZ, [UR4+0x14], R2 ;  /* 0x00001402ffff798c */ /* 0x0003e8000b000004 */
[----:B------:R1:W-:Y:S04]  /*3150*/  ATOMS.OR RZ, [UR4+0x18], R0 ;  /* 0x00001800ffff798c */ /* 0x0003e8000b000004 */
[----:B------:R1:W-:Y:S01]  /*3160*/  STS [UR37+0x1a0], R3 ;  /* 0x0001a003ff007988 */ /* 0x0003e20008000825 */
[----:B------:R-:W-:Y:S05]  /*3170*/  BRA `(.L_x_59) ;  /* 0x0000000000107947 */ /* 0x000fea0003800000 */
.L_x_58:
[----:B------:R-:W-:Y:S02]  /*3180*/  MOV R0, 0xffffffff ;  /* 0xffffffff00007802 */ /* 0x000fe40000000f00 */
[----:B------:R-:W-:-:S03]  /*3190*/  MOV R2, 0x31c0 ;  /* 0x000031c000027802 */ /* 0x000fc60000000f00 */
[----:B------:R1:W-:Y:S04]  /*31a0*/  STS [UR37+0x1a0], R0 ;  /* 0x0001a000ff007988 */ /* 0x0003e80008000825 */
[----:B-1-3-5:R-:W-:Y:S05]  /*31b0*/  CALL.REL.NOINC `($__internal_1_$__cuda_sm10x_tcgen05_guardrail_trap_phase_invalid_during_alloc) ;  /* 0x000000b000c47944 */ /* 0x02afea0003c00000 */
.L_x_59:
[----:B------:R-:W-:Y:S05]  /*31c0*/  WARPSYNC.ALL ;  /* 0x0000000000007948 */ /* 0x000fea0003800000 */
[----:B------:R-:W2:Y:S01]  /*31d0*/  S2UR UR6, SR_CgaCtaId ;  /* 0x00000000000679c3 */ /* 0x000ea20000008800 */
[----:B------:R-:W-:Y:S01]  /*31e0*/  UMOV UR4, 0x400 ;  /* 0x0000040000047882 */ /* 0x000fe20000000000 */
[----:B------:R-:W-:-:S06]  /*31f0*/  NOP ;  /* 0x0000000000007918 */ /* 0x000fcc0000000000 */
[----:B------:R-:W-:Y:S06]  /*3200*/  BAR.ARV 0x6, 0xa0 ;  /* 0x0182800000007b1d */ /* 0x000fec0000002000 */
[----:B------:R-:W4:Y:S01]  /*3210*/  LDCU UR7, c[0x0][0x38c] ;  /* 0x00007180ff0777ac */ /* 0x000f220008000800 */
[----:B------:R-:W-:Y:S01]  /*3220*/  IMAD.MOV.U32 R11, RZ, RZ, 0x1 ;  /* 0x00000001ff0b7424 */ /* 0x000fe200078e00ff */
[----:B------:R-:W-:Y:S01]  /*3230*/  CS2R R8, SRZ ;  /* 0x0000000000087805 */ /* 0x000fe2000001ff00 */
[----:B------:R-:W-:Y:S01]  /*3240*/  IMAD.MOV.U32 R10, RZ, RZ, RZ ;  /* 0x000000ffff0a7224 */ /* 0x000fe200078e00ff */
[----:B------:R-:W-:Y:S01]  /*3250*/  UMOV UR18, URZ ;  /* 0x000000ff00127c82 */ /* 0x000fe20008000000 */
[----:B------:R-:W-:Y:S01]  /*3260*/  UMOV UR17, URZ ;  /* 0x000000ff00117c82 */ /* 0x000fe20008000000 */
[----:B------:R-:W-:Y:S01]  /*3270*/  UMOV UR22, 0x0 ;  /* 0x0000000000167882 */ /* 0x000fe20000000000 */
[----:B------:R-:W-:Y:S01]  /*3280*/  UMOV UR23, 0x8200010 ;  /* 0x0820001000177882 */ /* 0x000fe20000000000 */
[----:B------:R-:W-:Y:S01]  /*3290*/  UMOV UR20, 0x0 ;  /* 0x0000000000147882 */ /* 0x000fe20000000000 */
[----:B------:R-:W-:Y:S01]  /*32a0*/  UMOV UR21, 0x8200010 ;  /* 0x0820001000157882 */ /* 0x000fe20000000000 */
[----:B--2---:R-:W-:Y:S01]  /*32b0*/  ULEA UR6, UR6, UR4, 0x18 ;  /* 0x0000000406067291 */ /* 0x004fe2000f8ec0ff */
[----:B------:R-:W2:Y:S03]  /*32c0*/  LDCU UR4, c[0x0][0x38c] ;  /* 0x00007180ff0477ac */ /* 0x000ea60008000800 */
[----:B------:R-:W-:-:S02]  /*32d0*/  UIADD3 UR11, UPT, UPT, UR6, 0x8400, URZ ;  /* 0x00008400060b7890 */ /* 0x000fc4000fffe0ff */
[----:B----4-:R-:W-:-:S03]  /*32e0*/  UIADD3 UR7, UPT, UPT, UR7, 0x3f, URZ ;  /* 0x0000003f07077890 */ /* 0x010fc6000fffe0ff */
[----:B-1----:R-:W1:Y:S01]  /*32f0*/  LDS R0, [UR6+0x1a0] ;  /* 0x0001a006ff007984 */ /* 0x002e620008000800 */
[----:B------:R-:W-:Y:S02]  /*3300*/  UIADD3 UR12, UPT, UPT, UR6, 0x20400, URZ ;  /* 0x00020400060c7890 */ /* 0x000fe4000fffe0ff */
[----:B------:R-:W-:Y:S02]  /*3310*/  USHF.R.S32.HI UR5, URZ, 0x1f, UR7 ;  /* 0x0000001fff057899 */ /* 0x000fe40008011407 */
[----:B------:R-:W-:Y:S02]  /*3320*/  USHF.R.U32.HI UR11, URZ, 0x4, UR11 ;  /* 0x00000004ff0b7899 */ /* 0x000fe4000801160b */
[----:B------:R-:W-:Y:S02]  /*3330*/  ULEA.HI UR5, UR5, UR7, URZ, 0x6 ;  /* 0x0000000705057291 */ /* 0x000fe4000f8f30ff */
[----:B------:R-:W-:Y:S02]  /*3340*/  USHF.R.U32.HI UR12, URZ, 0x4, UR12 ;  /* 0x00000004ff0c7899 */ /* 0x000fe4000801160c */
[----:B------:R-:W-:-:S02]  /*3350*/  USHF.R.S32.HI UR5, URZ, 0x6, UR5 ;  /* 0x00000006ff057899 */ /* 0x000fc40008011405 */
[----:B------:R-:W-:Y:S02]  /*3360*/  ULOP3.LUT UR11, UR11, 0x3fff, URZ, 0xc0, !UPT ;  /* 0x00003fff0b0b7892 */ /* 0x000fe4000f8ec0ff */
[----:B------:R-:W-:Y:S02]  /*3370*/  UISETP.LT.AND UP0, UPT, UR5, 0x1, UPT ;  /* 0x000000010500788c */ /* 0x000fe4000bf01270 */
[----:B------:R-:W-:Y:S02]  /*3380*/  ULOP3.LUT UR12, UR12, 0x3fff, URZ, 0xc0, !UPT ;  /* 0x00003fff0c0c7892 */ /* 0x000fe4000f8ec0ff */
[----:B------:R-:W-:Y:S02]  /*3390*/  USEL UR10, UR5, 0x1, !UP0 ;  /* 0x00000001050a7887 */ /* 0x000fe4000c000000 */
[----:B------:R-:W-:Y:S02]  /*33a0*/  ULOP3.LUT UR11, UR11, 0x10000, URZ, 0xfc, !UPT ;  /* 0x000100000b0b7892 */ /* 0x000fe4000f8efcff */
[----:B------:R-:W-:-:S02]  /*33b0*/  ULOP3.LUT UR12, UR12, 0x10000, URZ, 0xfc, !UPT ;  /* 0x000100000c0c7892 */ /* 0x000fc4000f8efcff */
[----:B------:R-:W-:Y:S02]  /*33c0*/  UIADD3 UR10, UPT, UPT, -UR10, URZ, URZ ;  /* 0x000000ff0a0a7290 */ /* 0x000fe4000fffe1ff */
[----:B--2---:R-:W-:Y:S01]  /*33d0*/  UISETP.GE.AND UP3, UPT, UR4, 0x1, UPT ;  /* 0x000000010400788c */ /* 0x004fe2000bf66270 */
[----:B-1----:R-:W-:-:S15]  /*33e0*/  R2UR UR19, R0 ;  /* 0x00000000001372ca */ /* 0x002fde00000e0000 */
.L_x_68:
[----:B------:R-:W-:Y:S02]  /*33f0*/  LEA R0, R10, UR6, 0x3 ;  /* 0x000000060a007c11 */ /* 0x000fe4000f8e18ff */
[----:B------:R-:W-:Y:S02]  /*3400*/  SHF.L.U32 R5, R9, 0x1f, RZ ;  /* 0x0000001f09057819 */ /* 0x000fe400000006ff */
[----:B------:R-:W-:Y:S01]  /*3410*/  PLOP3.LUT P0, PT, PT, PT, UP3, 0x80, 0x8 ;  /* 0x000000000008781c */ /* 0x000fe20003f0f038 */
[----:B------:R-:W-:Y:S01]  /*3420*/  VIADD R3, R0, 0x100 ;  /* 0x0000010000037836 */ /* 0x000fe20000000000 */
[----:B-1----:R-:W1:Y:S02]  /*3430*/  SYNCS.PHASECHK.TRANS64.TRYWAIT P1, [R0+URZ+0xf0], R5 ;  /* 0x0000f005000075a7 */ /* 0x002e6400080211ff */
[----:B-1--4-:R-:W-:Y:S09]  /*3440*/  @!P1 BRA `(.L_x_62) ;  /* 0x000000a800c09947 */ /* 0x012ff20003800000 */
.L_x_145:
[----:B------:R-:W-:Y:S01]  /*3450*/  LEA R4, R10, UR6, 0x4 ;  /* 0x000000060a047c11 */ /* 0x000fe2000f8e20ff */
[----:B------:R-:W-:Y:S01]  /*3460*/  @UP3 ULEA UR4, UR17, UR6, 0x3 ;  /* 0x0000000611043291 */ /* 0x000fe2000f8e18ff */
[----:B------:R-:W-:Y:S01]  /*3470*/  PLOP3.LUT P2, PT, PT, PT, PT, 0x80, 0x8 ;  /* 0x000000000008781c */ /* 0x000fe20003f4f070 */
[----:B------:R-:W-:Y:S01]  /*3480*/  ULEA UR8, UR18, UR6, 0x3 ;  /* 0x0000000612087291 */ /* 0x000fe2000f8e18ff */
[----:B------:R-:W-:Y:S01]  /*3490*/  PRMT R3, RZ, 0x654, R3 ;  /* 0x00000654ff037816 */ /* 0x000fe20000000003 */
[----:B------:R-:W-:Y:S01]  /*34a0*/  ULEA UR9, UR18, UR19, 0x7 ;  /* 0x0000001312097291 */ /* 0x000fe2000f8e38ff */
[----:B-1----:R-:W1:Y:S01]  /*34b0*/  LDS.128 R4, [R4+0x180] ;  /* 0x0001800004047984 */ /* 0x002e620000000c00 */
[----:B------:R-:W-:Y:S02]  /*34c0*/  @P0 SHF.L.U32 R2, R8, 0x1f, RZ ;  /* 0x0000001f08020819 */ /* 0x000fe400000006ff */
[----:B------:R-:W-:Y:S01]  /*34d0*/  SHF.L.U32 R0, R11, 0x1f, RZ ;  /* 0x0000001f0b007819 */ /* 0x000fe200000006ff */
[----:B------:R-:W-:Y:S01]  /*34e0*/  @!PT LDS RZ, [RZ] ;  /* 0x00000000fffff984 */ /* 0x000fe20000000800 */
[----:B------:R-:W-:Y:S01]  /*34f0*/  @!PT LDS RZ, [RZ] ;  /* 0x00000000fffff984 */ /* 0x000fe20000000800 */
[----:B------:R-:W-:Y:S01]  /*3500*/  @!PT LDS RZ, [RZ] ;  /* 0x00000000fffff984 */ /* 0x000fe20000000800 */
[----:B------:R-:W-:Y:S01]  /*3510*/  @!PT LDS RZ, [RZ] ;  /* 0x00000000fffff984 */ /* 0x000fe20000000800 */
[----:B------:R2:W-:Y:S06]  /*3520*/  MEMBAR.ALL.CTA ;  /* 0x0000000000007992 */ /* 0x0005ec0000008000 */
[----:B--2---:R-:W2:Y:S02]  /*3530*/  FENCE.VIEW.ASYNC.S ;  /* 0x00000000000073c6 */ /* 0x004ea40000000000 */
[----:B--2---:R2:W-:Y:S01]  /*3540*/  SYNCS.ARRIVE.TRANS64.RED.A1T0 RZ, [R3+URZ], RZ ;  /* 0x000000ff03ff79a7 */ /* 0x0045e200081004ff */
[----:B------:R2:W4:Y:S01]  /*3550*/  @P0 SYNCS.PHASECHK.TRANS64.TRYWAIT P2, [UR4], R2 ;  /* 0x00000002ff0005a7 */ /* 0x0005220008041104 */
[----:B-1----:R-:W-:Y:S01]  /*3560*/  LOP3.LUT P1, RZ, R6, 0x1, RZ, 0xc0, !PT ;  /* 0x0000000106ff7812 */ /* 0x002fe2000782c0ff */
[----:B------:R-:W1:Y:S02]  /*3570*/  SYNCS.PHASECHK.TRANS64.TRYWAIT P0, [UR8+0x130], R0 ;  /* 0x00013000ff0075a7 */ /* 0x000e640008001108 */
[----:B-12-4-:R-:W-:Y:S10]  /*3580*/  @!P0 BRA `(.L_x_63) ;  /* 0x000000a800848947 */ /* 0x016ff40003800000 */
.L_x_147:
[----:B------:R-:W-:Y:S01]  /*3590*/  IADD3 R10, PT, PT, R10, 0x1, RZ ;  /* 0x000000010a0a7810 */ /* 0x000fe20007ffe0ff */
[----:B------:R-:W-:Y:S06]  /*35a0*/  BRA.U !UP3, `(.L_x_64) ;  /* 0x000000010b987547 */ /* 0x000fec000b800000 */
[----:B------:R-:W-:Y:S01]  /*35b0*/  UPLOP3.LUT UP4, UPT, UPT, UPT, UPT, 0x40, 0x4 ;  /* 0x000000000004789c */ /* 0x000fe20003f8e870 */
[----:B------:R-:W-:Y:S01]  /*35c0*/  UMOV UR16, UR10 ;  /* 0x0000000a00107c82 */ /* 0x000fe20008000000 */
[----:B------:R-:W-:Y:S01]  /*35d0*/  UMOV UR15, UR5 ;  /* 0x00000005000f7c82 */ /* 0x000fe20008000000 */
[----:B------:R-:W-:-:S08]  /*35e0*/  UMOV UR14, UR17 ;  /* 0x00000011000e7c82 */ /* 0x000fd00008000000 */
.L_x_67:
[----:B------:R-:W-:Y:S02]  /*35f0*/  UIADD3 UR16, UPT, UPT, UR16, 0x1, URZ ;  /* 0x0000000110107890 */ /* 0x000fe4000fffe0ff */
[----:B--2---:R-:W-:Y:S02]  /*3600*/  ULEA UR7, UR14, UR6, 0x3 ;  /* 0x000000060e077291 */ /* 0x004fe4000f8e18ff */
[----:B------:R-:W-:Y:S01]  /*3610*/  UISETP.NE.AND UP0, UPT, UR16, URZ, UPT ;  /* 0x000000ff1000728c */ /* 0x000fe2000bf05270 */
[----:B----4-:R-:W-:Y:S10]  /*3620*/  @P2 BRA `(.L_x_65) ;  /* 0x00000000000c2947 */ /* 0x010ff40003800000 */
[----:B-1----:R-:W-:Y:S04]  /*3630*/  SHF.L.U32 R3, R8, 0x1f, RZ ;  /* 0x0000001f08037819 */ /* 0x002fe800000006ff */
[----:B------:R-:W1:Y:S02]  /*3640*/  SYNCS.PHASECHK.TRANS64.TRYWAIT P0, [UR7], R3 ;  /* 0x00000003ff0075a7 */ /* 0x000e640008001107 */
[----:B-1----:R-:W-:Y:S05]  /*3650*/  @!P0 BRA `(.L_x_66) ;  /* 0x000000a800688947 */ /* 0x002fea0003800000 */
.L_x_65:
[----:B------:R-:W-:Y:S01]  /*3660*/  UISETP.NE.AND UP1, UPT, UR15, 0x1, UPT ;  /* 0x000000010f00788c */ /* 0x000fe2000bf25270 */
[----:B------:R-:W-:Y:S01]  /*3670*/  PLOP3.LUT P2, PT, PT, PT, PT, 0x80, 0x8 ;  /* 0x000000000008781c */ /* 0x000fe20003f4f070 */
[----:B------:R-:W-:Y:S02]  /*3680*/  UIADD3 UR17, UPT, UPT, UR14, 0x1, URZ ;  /* 0x000000010e117890 */ /* 0x000fe4000fffe0ff */
[----:B------:R-:W-:Y:S02]  /*3690*/  ULEA UR24, UR14, UR12, 0x9 ;  /* 0x0000000c0e187291 */ /* 0x000fe4000f8e48ff */
[----:B------:R-:W-:Y:S01]  /*36a0*/  UISETP.NE.AND UP2, UPT, UR17, 0xc, UPT ;  /* 0x0000000c1100788c */ /* 0x000fe2000bf45270 */
[----:B------:R-:W-:Y:S01]  /*36b0*/  PLOP3.LUT P0, PT, PT, PT, UP1, 0x80, 0x8 ;  /* 0x000000000008781c */ /* 0x000fe20003f0f018 */
[----:B------:R-:W-:Y:S02]  /*36c0*/  ULEA UR26, UR14, UR11, 0x9 ;  /* 0x0000000b0e1a7291 */ /* 0x000fe4000f8e48ff */
[----:B------:R-:W-:Y:S02]  /*36d0*/  USEL UR13, URZ, 0x1, UP2 ;  /* 0x00000001ff0d7887 */ /* 0x000fe40009000000 */
[----:B------:R-:W-:Y:S02]  /*36e0*/  USEL UR17, UR17, URZ, UP2 ;  /* 0x000000ff11117287 */ /* 0x000fe40009000000 */
[----:B------:R-:W-:Y:S02]  /*36f0*/  UIADD3 UR30, UPT, UPT, UR24, 0x2, URZ ;  /* 0x00000002181e7890 */ /* 0x000fe4000fffe0ff */
[----:B------:R-:W-:Y:S01]  /*3700*/  @UP1 ULEA UR4, UR17, UR6, 0x3 ;  /* 0x0000000611041291 */ /* 0x000fe2000f8e18ff */
[----:B------:R-:W-:Y:S01]  /*3710*/  LOP3.LUT R8, R8, UR13, RZ, 0x3c, !PT ;  /* 0x0000000d08087c12 */ /* 0x000fe2000f8e3cff */
[----:B------:R-:W-:Y:S02]  /*3720*/  UIADD3 UR28, UPT, UPT, UR26, 0x2, URZ ;  /* 0x000000021a1c7890 */ /* 0x000fe4000fffe0ff */
[----:B------:R-:W-:Y:S01]  /*3730*/  UIADD3 UR7, UPT, UPT, UR7, 0x60, URZ ;  /* 0x0000006007077890 */ /* 0x000fe2000fffe0ff */
[----:B-1----:R-:W-:Y:S01]  /*3740*/  @P0 SHF.L.U32 R0, R8, 0x1f, RZ ;  /* 0x0000001f08000819 */ /* 0x002fe200000006ff */
[----:B------:R-:W-:Y:S01]  /*3750*/  UMOV UR25, 0x80004020 ;  /* 0x8000402000197882 */ /* 0x000fe20000000000 */
[----:B------:R-:W-:Y:S01]  /*3760*/  UMOV UR27, 0x80004020 ;  /* 0x80004020001b7882 */ /* 0x000fe20000000000 */
[----:B------:R-:W-:Y:S01]  /*3770*/  UMOV UR31, 0x80004020 ;  /* 0x80004020001f7882 */ /* 0x000fe20000000000 */
[----:B------:R2:W4:Y:S01]  /*3780*/  @P0 SYNCS.PHASECHK.TRANS64.TRYWAIT P2, [UR4], R0 ;  /* 0x00000000ff0005a7 */ /* 0x0005220008041104 */
[----:B------:R-:W-:Y:S01]  /*3790*/  UIADD3 UR15, UPT, UPT, UR15, -0x1, URZ ;  /* 0xffffffff0f0f7890 */ /* 0x000fe2000fffe0ff */
[----:B------:R2:W-:Y:S01]  /*37a0*/  UTCQMMA gdesc[UR26], gdesc[UR24], tmem[UR9], tmem[UR22], idesc[UR23], UP4 ;  /* 0x00ff16181a0075ea */ /* 0x0005e2000a000309 */
[----:B------:R-:W-:Y:S01]  /*37b0*/  UPLOP3.LUT UP4, UPT, UPT, UPT, UPT, 0x80, 0x8 ;  /* 0x000000000008789c */ /* 0x000fe20003f8f070 */
[----:B------:R-:W-:Y:S01]  /*37c0*/  UMOV UR29, 0x80004020 ;  /* 0x80004020001d7882 */ /* 0x000fe20000000000 */
[----:B------:R-:W-:Y:S01]  /*37d0*/  UMOV UR14, UR17 ;  /* 0x00000011000e7c82 */ /* 0x000fe20008000000 */
[----:B------:R2:W-:Y:S01]  /*37e0*/  UTCQMMA gdesc[UR28], gdesc[UR30], tmem[UR9], tmem[UR20], idesc[UR21], UPT ;  /* 0x00ff141e1c0075ea */ /* 0x0005e2000b800309 */
[----:B------:R2:W-:Y:S01]  /*37f0*/  UTCBAR [UR7], URZ ;  /* 0x000000ff070073e9 */ /* 0x0005e200080000ff */
[----:B------:R-:W-:Y:S06]  /*3800*/  BRA.U UP0, `(.L_x_67) ;  /* 0xfffffffd00787547 */ /* 0x000fec000b83ffff */
.L_x_64:
[----:B------:R-:W-:Y:S01]  /*3810*/  UIADD3 UR18, UPT, UPT, UR18, 0x1, URZ ;  /* 0x0000000112127890 */ /* 0x000fe2000fffe0ff */
[C---:B------:R-:W-:Y:S01]  /*3820*/  ISETP.NE.AND P0, PT, R10.reuse, 0x2, PT ;  /* 0x000000020a00780c */ /* 0x040fe20003f05270 */
[----:B------:R-:W-:Y:S02]  /*3830*/  UIADD3 UR8, UPT, UPT, UR8, 0x110, URZ ;  /* 0x0000011008087890 */ /* 0x000fe4000fffe0ff */
[----:B------:R-:W-:Y:S01]  /*3840*/  UISETP.NE.AND UP0, UPT, UR18, 0x4, UPT ;  /* 0x000000041200788c */ /* 0x000fe2000bf05270 */
[----:B-12---:R-:W-:Y:S02]  /*3850*/  SEL R0, RZ, 0x1, P0 ;  /* 0x00000001ff007807 */ /* 0x006fe40000000000 */
[----:B------:R-:W-:Y:S01]  /*3860*/  SEL R10, R10, RZ, P0 ;  /* 0x000000ff0a0a7207 */ /* 0x000fe20000000000 */
[----:B------:R-:W-:Y:S01]  /*3870*/  USEL UR4, URZ, 0x1, UP0 ;  /* 0x00000001ff047887 */ /* 0x000fe20008000000 */
[----:B------:R-:W-:Y:S01]  /*3880*/  LOP3.LUT R9, R9, R0, RZ, 0x3c, !PT ;  /* 0x0000000009097212 */ /* 0x000fe200078e3cff */
[----:B------:R-:W-:Y:S01]  /*3890*/  USEL UR18, UR18, URZ, UP0 ;  /* 0x000000ff12127287 */ /* 0x000fe20008000000 */
[----:B------:R1:W-:Y:S03]  /*38a0*/  UTCBAR [UR8], URZ ;  /* 0x000000ff080073e9 */ /* 0x0003e600080000ff */
[----:B------:R-:W-:Y:S01]  /*38b0*/  LOP3.LUT R11, R11, UR4, RZ, 0x3c, !PT ;  /* 0x000000040b0b7c12 */ /* 0x000fe2000f8e3cff */
[----:B------:R-:W-:Y:S07]  /*38c0*/  @P1 BRA `(.L_x_68) ;  /* 0xfffffff800c81947 */ /* 0x000fee000383ffff */
[----:B------:R-:W2:Y:S01]  /*38d0*/  S2UR UR4, SR_CgaCtaId ;  /* 0x00000000000479c3 */ /* 0x000ea20000008800 */
[----:B------:R-:W-:Y:S01]  /*38e0*/  ELECT P0, URZ, PT ;  /* 0x0000000000ff782f */ /* 0x000fe20003800000 */
[----:B------:R-:W-:Y:S01]  /*38f0*/  IMAD.MOV.U32 R0, RZ, RZ, 0x1 ;  /* 0x00000001ff007424 */ /* 0x000fe200078e00ff */
[----:B------:R-:W-:Y:S01]  /*3900*/  UIADD3 UR6, UPT, UPT, UR6, 0x130, URZ ;  /* 0x0000013006067890 */ /* 0x000fe2000fffe0ff */
[----:B------:R-:W-:Y:S01]  /*3910*/  SHF.L.U32 R3, R11, 0x1f, RZ ;  /* 0x0000001f0b037819 */ /* 0x000fe200000006ff */
[----:B------:R-:W-:-:S03]  /*3920*/  UMOV UR5, 0x40 ;  /* 0x0000004000057882 */ /* 0x000fc60000000000 */
[----:B------:R-:W-:Y:S01]  /*3930*/  UVIRTCOUNT.DEALLOC.SMPOOL 0x80 ;  /* 0x000000800000784c */ /* 0x000fe20000000000 */
[----:B--2---:R-:W-:Y:S02]  /*3940*/  ULEA UR4, UR4, UR5, 0x18 ;  /* 0x0000000504047291 */ /* 0x004fe4000f8ec0ff */
[----:B------:R-:W-:-:S07]  /*3950*/  ULEA UR5, UR18, UR6, 0x3 ;  /* 0x0000000612057291 */ /* 0x000fce000f8e18ff */
[----:B------:R2:W-:Y:S02]  /*3960*/  @P0 STS.U8 [UR4+0x1c], R0 ;  /* 0x00001c00ff000988 */ /* 0x0005e40008000004 */
[----:B------:R-:W3:Y:S02]  /*3970*/  SYNCS.PHASECHK.TRANS64.TRYWAIT P0, [UR5], R3 ;  /* 0x00000003ff0075a7 */ /* 0x000ee40008001105 */
[----:B--23--:R-:W-:Y:S05]  /*3980*/  @!P0 BRA `(.L_x_69) ;  /* 0x000000a400b48947 */ /* 0x00cfea0003800000 */
.L_x_150:
[----:B------:R-:W-:-:S04]  /*3990*/  UIADD3 UR7, UPT, UPT, UR18, 0x1, URZ ;  /* 0x0000000112077890 */ /* 0x000fc8000fffe0ff */
[----:B------:R-:W-:-:S04]  /*39a0*/  UISETP.NE.AND UP0, UPT, UR7, 0x4, UPT ;  /* 0x000000040700788c */ /* 0x000fc8000bf05270 */
[----:B-1----:R-:W-:Y:S02]  /*39b0*/  USEL UR8, URZ, 0x1, UP0 ;  /* 0x00000001ff087887 */ /* 0x002fe40008000000 */
[----:B------:R-:W-:-:S04]  /*39c0*/  USEL UR7, UR7, URZ, UP0 ;  /* 0x000000ff07077287 */ /* 0x000fc80008000000 */
[----:B------:R-:W-:Y:S01]  /*39d0*/  ULEA UR5, UR7, UR6, 0x3 ;  /* 0x0000000607057291 */ /* 0x000fe2000f8e18ff */
[----:B------:R-:W-:-:S04]  /*39e0*/  LOP3.LUT R2, R11, UR8, RZ, 0x3c, !PT ;  /* 0x000000080b027c12 */ /* 0x000fc8000f8e3cff */
[----:B--2---:R-:W-:-:S04]  /*39f0*/  SHF.L.U32 R3, R2, 0x1f, RZ ;  /* 0x0000001f02037819 */ /* 0x004fc800000006ff */
[----:B------:R-:W1:Y:S02]  /*3a00*/  SYNCS.PHASECHK.TRANS64.TRYWAIT P0, [UR5], R3 ;  /* 0x00000003ff0075a7 */ /* 0x000e640008001105 */
[----:B-1----:R-:W-:Y:S05]  /*3a10*/  @!P0 BRA `(.L_x_70) ;  /* 0x000000a400a88947 */ /* 0x002fea0003800000 */
.L_x_152:
        /* <DEDUP_REMOVED lines=9> */
.L_x_154:
[----:B------:R-:W-:-:S04]  /*3ab0*/  UIADD3 UR7, UPT, UPT, UR7, 0x1, URZ ;  /* 0x0000000107077890 */ /* 0x000fc8000fffe0ff */
[----:B------:R-:W-:-:S04]  /*3ac0*/  UISETP.NE.AND UP0, UPT, UR7, 0x4, UPT ;  /* 0x000000040700788c */ /* 0x000fc8000bf05270 */
[----:B------:R-:W-:Y:S02]  /*3ad0*/  USEL UR5, URZ, 0x1, UP0 ;  /* 0x00000001ff057887 */ /* 0x000fe40008000000 */
[----:B------:R-:W-:-:S04]  /*3ae0*/  USEL UR7, UR7, URZ, UP0 ;  /* 0x000000ff07077287 */ /* 0x000fc80008000000 */
[----:B------:R-:W-:Y:S01]  /*3af0*/  ULEA UR7, UR7, UR6, 0x3 ;  /* 0x0000000607077291 */ /* 0x000fe2000f8e18ff */
[----:B-1----:R-:W-:-:S04]  /*3b00*/  LOP3.LUT R3, R2, UR5, RZ, 0x3c, !PT ;  /* 0x0000000502037c12 */ /* 0x002fc8000f8e3cff */
[----:B------:R-:W-:-:S04]  /*3b10*/  SHF.L.U32 R3, R3, 0x1f, RZ ;  /* 0x0000001f03037819 */ /* 0x000fc800000006ff */
[----:B------:R-:W1:Y:S02]  /*3b20*/  SYNCS.PHASECHK.TRANS64.TRYWAIT P0, [UR7], R3 ;  /* 0x00000003ff0075a7 */ /* 0x000e640008001107 */
[----:B-1----:R-:W-:Y:S05]  /*3b30*/  @!P0 BRA `(.L_x_72) ;  /* 0x000000a400908947 */ /* 0x002fea0003800000 */
.L_x_156:
[----:B------:R-:W-:Y:S01]  /*3b40*/  NOP ;  /* 0x0000000000007918 */ /* 0x000fe20000000000 */
[----:B-1----:R-:W1:Y:S01]  /*3b50*/  LDS R0, [UR4+0x14] ;  /* 0x00001404ff007984 */ /* 0x002e620008000800 */
[----:B------:R-:W-:Y:S01]  /*3b60*/  ULOP3.LUT UR6, UR19, 0xffff, URZ, 0xc0, !UPT ;  /* 0x0000ffff13067892 */ /* 0x000fe2000f8ec0ff */
[----:B------:R-:W-:Y:S01]  /*3b70*/  UMOV UR8, 0xffff ;  /* 0x0000ffff00087882 */ /* 0x000fe20000000000 */
[----:B------:R-:W-:Y:S02]  /*3b80*/  UMOV UR5, 0x1 ;  /* 0x0000000100057882 */ /* 0x000fe40000000000 */
[----:B------:R-:W-:-:S04]  /*3b90*/  USHF.R.U32.HI UR6, URZ, 0x5, UR6 ;  /* 0x00000005ff067899 */ /* 0x000fc80008011606 */
[----:B------:R-:W-:Y:S02]  /*3ba0*/  USHF.L.U32 UR8, UR8, UR6, URZ ;  /* 0x0000000608087299 */ /* 0x000fe400080006ff */
[----:B------:R-:W-:-:S04]  /*3bb0*/  USHF.L.U32 UR5, UR5, UR6, URZ ;  /* 0x0000000605057299 */ /* 0x000fc800080006ff */
[----:B-1----:R-:W-:-:S04]  /*3bc0*/  LOP3.LUT R0, R0, UR8, RZ, 0xc0, !PT ;  /* 0x0000000800007c12 */ /* 0x002fc8000f8ec0ff */
[----:B------:R-:W-:-:S13]  /*3bd0*/  ISETP.NE.AND P0, PT, R0, UR8, PT ;  /* 0x0000000800007c0c */ /* 0x000fda000bf05270 */
[----:B------:R-:W-:Y:S05]  /*3be0*/  @P0 BRA `(.L_x_73) ;  /* 0x0000000000580947 */ /* 0x000fea0003800000 */
[----:B------:R-:W1:Y:S02]  /*3bf0*/  LDS R0, [UR4+0x18] ;  /* 0x00001804ff007984 */ /* 0x000e640008000800 */
[----:B-1----:R-:W-:-:S04]  /*3c00*/  LOP3.LUT R0, R0, UR5, RZ, 0xc0, !PT ;  /* 0x0000000500007c12 */ /* 0x002fc8000f8ec0ff */
[----:B------:R-:W-:-:S13]  /*3c10*/  ISETP.NE.AND P0, PT, R0, UR5, PT ;  /* 0x0000000500007c0c */ /* 0x000fda000bf05270 */
[----:B------:R-:W-:Y:S05]  /*3c20*/  @P0 BRA `(.L_x_74) ;  /* 0x00000000003c0947 */ /* 0x000fea0003800000 */
[----:B------:R-:W1:Y:S01]  /*3c30*/  S2R R2, SR_LANEID ;  /* 0x0000000000027919 */ /* 0x000e620000000000 */
[----:B------:R-:W-:Y:S01]  /*3c40*/  ULOP3.LUT UR8, URZ, UR8, URZ, 0x33, !UPT ;  /* 0x00000008ff087292 */ /* 0x000fe2000f8e33ff */
[----:B------:R-:W-:Y:S01]  /*3c50*/  LOP3.LUT R4, RZ, UR5, RZ, 0x33, !PT ;  /* 0x00000005ff047c12 */ /* 0x000fe2000f8e33ff */
[----:B------:R-:W-:Y:S02]  /*3c60*/  VOTEU.ANY UR7, UPT, PT ;  /* 0x0000000000077886 */ /* 0x000fe400038e0100 */
[----:B------:R-:W-:Y:S01]  /*3c70*/  UFLO.U32 UR7, UR7 ;  /* 0x00000007000772bd */ /* 0x000fe200080e0000 */
[----:B------:R-:W2:Y:S01]  /*3c80*/  REDUX UR5, R4 ;  /* 0x00000000040573c4 */ /* 0x000ea20000000000 */
[----:B------:R-:W-:-:S06]  /*3c90*/  IMAD.U32 R0, RZ, RZ, UR8 ;  /* 0x00000008ff007e24 */ /* 0x000fcc000f8e00ff */
[----:B------:R3:W-:Y:S01]  /*3ca0*/  UTCATOMSWS.AND URZ, UR8 ;  /* 0x0000000800ff79e3 */ /* 0x0007e20008000000 */
[----:B------:R-:W4:Y:S01]  /*3cb0*/  REDUX UR6, R0 ;  /* 0x00000000000673c4 */ /* 0x000f220000000000 */
[----:B-1----:R-:W-:Y:S01]  /*3cc0*/  ISETP.EQ.U32.AND P0, PT, R2, UR7, PT ;  /* 0x0000000702007c0c */ /* 0x002fe2000bf02070 */
[----:B--2---:R-:W-:Y:S01]  /*3cd0*/  IMAD.U32 R2, RZ, RZ, UR5 ;  /* 0x00000005ff027e24 */ /* 0x004fe2000f8e00ff */
[----:B----4-:R-:W-:-:S11]  /*3ce0*/  MOV R3, UR6 ;  /* 0x0000000600037c02 */ /* 0x010fd60008000f00 */
[----:B------:R3:W-:Y:S04]  /*3cf0*/  @P0 ATOMS.AND RZ, [UR4+0x14], R3 ;  /* 0x00001403ffff098c */ /* 0x0007e8000a800004 */
[----:B------:R3:W-:Y:S01]  /*3d00*/  @P0 ATOMS.AND RZ, [UR4+0x18], R2 ;  /* 0x00001802ffff098c */ /* 0x0007e2000a800004 */
[----:B------:R-:W-:Y:S05]  /*3d10*/  BRA `(.L_x_75) ;  /* 0x0000000000147947 */ /* 0x000fea0003800000 */
.L_x_74:
[----:B------:R-:W-:Y:S02]  /*3d20*/  MOV R2, 0x3d40 ;  /* 0x00003d4000027802 */ /* 0x000fe40000000f00 */
[----:B----45:R-:W-:Y:S05]  /*3d30*/  CALL.REL.NOINC `($__internal_0_$__cuda_sm10x_tcgen05_guardrail_trap_col_being_dealloced_not_returned_by_alloc) ;  /* 0x000000a400d87944 */ /* 0x030fea0003c00000 */
[----:B------:R-:W-:Y:S05]  /*3d40*/  BRA `(.L_x_75) ;  /* 0x0000000000087947 */ /* 0x000fea0003800000 */
.L_x_73:
[----:B------:R-:W-:Y:S02]  /*3d50*/  MOV R2, 0x3d70 ;  /* 0x00003d7000027802 */ /* 0x000fe40000000f00 */
[----:B----45:R-:W-:Y:S05]  /*3d60*/  CALL.REL.NOINC `($__internal_2_$__cuda_sm10x_tcgen05_guardrail_trap_unallocated_columns_being_dealloced) ;  /* 0x000000a400e47944 */ /* 0x030fea0003c00000 */
.L_x_75:
[----:B------:R-:W-:Y:S01]  /*3d70*/  NOP ;  /* 0x0000000000007918 */ /* 0x000fe20000000000 */
[----:B---3--:R-:W-:Y:S05]  /*3d80*/  EXIT ;  /* 0x000000000000794d */ /* 0x008fea0003800000 */
.L_x_57:
[----:B------:R-:W-:-:S09]  /*3d90*/  UISETP.NE.OR UP3, UPT, UR8, 0x3, UP3 ;  /* 0x000000030800788c */ /* 0x000fd20009f65670 */
[----:B------:R-:W-:Y:S05]  /*3da0*/  BRA.U UP3, `(.L_x_76) ;  /* 0x0000000d03407547 */ /* 0x000fea000b800000 */
[----:B------:R-:W1:Y:S01]  /*3db0*/  LDC R0, c[0x0][0xb30] ;  /* 0x0002cc00ff007b82 */ /* 0x000e620000000800 */
[----:B------:R-:W2:Y:S01]  /*3dc0*/  LDCU.64 UR8, c[0x0][0x888] ;  /* 0x00011100ff0877ac */ /* 0x000ea20008000a00 */
[----:B------:R-:W-:Y:S02]  /*3dd0*/  HFMA2 R29, -RZ, RZ, 0, 0 ;  /* 0x00000000ff1d7431 */ /* 0x000fe400000001ff */
[----:B------:R-:W-:Y:S01]  /*3de0*/  IMAD.MOV.U32 R31, RZ, RZ, 0x1 ;  /* 0x00000001ff1f7424 */ /* 0x000fe200078e00ff */
[----:B------:R-:W-:Y:S01]  /*3df0*/  MOV R27, 0x2000 ;  /* 0x00002000001b7802 */ /* 0x000fe20000000f00 */
[----:B------:R-:W4:Y:S01]  /*3e00*/  LDCU.64 UR4, c[0x0][0x890] ;  /* 0x00011200ff0477ac */ /* 0x000f220008000a00 */
[----:B------:R-:W-:Y:S01]  /*3e10*/  IMAD.MOV.U32 R30, RZ, RZ, RZ ;  /* 0x000000ffff1e7224 */ /* 0x000fe200078e00ff */
[----:B------:R-:W3:Y:S01]  /*3e20*/  LDC R25, c[0x0][0x370] ;  /* 0x0000dc00ff197b82 */ /* 0x000ee20000000800 */
[----:B------:R-:W-:Y:S01]  /*3e30*/  UMOV UR7, 0x400 ;  /* 0x0000040000077882 */ /* 0x000fe20000000000 */
[----:B------:R-:W-:-:S02]  /*3e40*/  UPLOP3.LUT UP0, UPT, UPT, UPT, UPT, 0x40, 0x4 ;  /* 0x000000000004789c */ /* 0x000fc40003f0e870 */
[----:B------:R-:W-:-:S04]  /*3e50*/  ULEA UR7, UR37, UR7, 0x18 ;  /* 0x0000000725077291 */ /* 0x000fc8000f8ec0ff */
[----:B------:R-:W3:Y:S01]  /*3e60*/  LDC R2, c[0x0][0xb0c] ;  /* 0x0002c300ff027b82 */ /* 0x000ee20000000800 */
[----:B------:R-:W-:Y:S02]  /*3e70*/  UIADD3 UR13, UPT, UPT, UR7, 0xc8, URZ ;  /* 0x000000c8070d7890 */ /* 0x000fe4000fffe0ff */
[----:B--2---:R-:W-:Y:S02]  /*3e80*/  UISETP.NE.U32.AND UP2, UPT, UR8, URZ, UPT ;  /* 0x000000ff0800728c */ /* 0x004fe4000bf45070 */
[----:B------:R-:W-:Y:S02]  /*3e90*/  UIADD3 UR17, UPT, UPT, UR7, 0xc0, URZ ;  /* 0x000000c007117890 */ /* 0x000fe4000fffe0ff */
[----:B----4-:R-:W-:Y:S01]  /*3ea0*/  UISETP.NE.U32.AND UP3, UPT, UR4, URZ, UPT ;  /* 0x000000ff0400728c */ /* 0x010fe2000bf65070 */
[----:B------:R-:W2:Y:S01]  /*3eb0*/  LDC R24, c[0x0][0xb20] ;  /* 0x0002c800ff187b82 */ /* 0x000ea20000000800 */
[----:B-1----:R-:W-:Y:S01]  /*3ec0*/  ISETP.NE.AND P1, PT, R0, 0x1, PT ;  /* 0x000000010000780c */ /* 0x002fe20003f25270 */
[----:B------:R-:W-:-:S02]  /*3ed0*/  UISETP.NE.AND.EX UP2, UPT, UR9, URZ, UPT, UP2 ;  /* 0x000000ff0900728c */ /* 0x000fc4000bf45320 */
[----:B------:R-:W-:Y:S02]  /*3ee0*/  UPRMT UR13, UR37, 0x654, UR13 ;  /* 0x00000654250d7896 */ /* 0x000fe4000800000d */
[----:B------:R-:W-:Y:S02]  /*3ef0*/  UISETP.NE.AND.EX UP3, UPT, UR5, URZ, UPT, UP3 ;  /* 0x000000ff0500728c */ /* 0x000fe4000bf65330 */
[----:B------:R-:W1:Y:S08]  /*3f00*/  LDC.64 R32, c[0x0][0x348] ;  /* 0x0000d200ff207b82 */ /* 0x000e700000000a00 */
[----:B------:R-:W4:Y:S08]  /*3f10*/  LDC.64 R16, c[0x0][0xb10] ;  /* 0x0002c400ff107b82 */ /* 0x000f300000000a00 */
[----:B------:R-:W1:Y:S08]  /*3f20*/  LDC.64 R6, c[0x0][0xb18] ;  /* 0x0002c600ff067b82 */ /* 0x000e700000000a00 */
[----:B------:R-:W1:Y:S08]  /*3f30*/  LDC.64 R4, c[0x0][0xb28] ;  /* 0x0002ca00ff047b82 */ /* 0x000e700000000a00 */
[----:B--23--:R-:W1:Y:S02]  /*3f40*/  LDC R26, c[0x0][0x374] ;  /* 0x0000dd00ff1a7b82 */ /* 0x00ce640000000800 */
.L_x_85:
[C---:B------:R-:W-:Y:S02]  /*3f50*/  LEA R0, R30.reuse, UR7, 0x3 ;  /* 0x000000071e007c11 */ /* 0x040fe4000f8e18ff */
[----:B------:R-:W-:Y:S02]  /*3f60*/  SHF.L.U32 R3, R29, 0x1f, RZ ;  /* 0x0000001f1d037819 */ /* 0x000fe400000006ff */
[----:B------:R-:W-:Y:S02]  /*3f70*/  LEA R20, R30, UR7, 0x4 ;  /* 0x000000071e147c11 */ /* 0x000fe4000f8e20ff */
[----:B--2---:R-:W2:Y:S02]  /*3f80*/  SYNCS.PHASECHK.TRANS64.TRYWAIT P0, [R0+URZ+0xf0], R3 ;  /* 0x0000f003000075a7 */ /* 0x004ea400080011ff */
[----:B--2---:R-:W-:Y:S05]  /*3f90*/  @!P0 BRA `(.L_x_77) ;  /* 0x000000a000908947 */ /* 0x004fea0003800000 */
.L_x_157:
[----:B------:R-:W-:Y:S01]  /*3fa0*/  ISETP.GE.AND P0, PT, R192, 0x1, PT ;  /* 0x00000001c000780c */ /* 0x000fe20003f06270 */
[----:B------:R-:W3:Y:S01]  /*3fb0*/  LDS.128 R20, [R20+0x180] ;  /* 0x0001800014147984 */ /* 0x000ee20000000c00 */
[----:B--2---:R-:W-:Y:S01]  /*3fc0*/  VIADD R0, R0, 0x100 ;  /* 0x0000010000007836 */ /* 0x004fe20000000000 */
[----:B------:R-:W-:Y:S01]  /*3fd0*/  @!PT LDS RZ, [RZ] ;  /* 0x00000000fffff984 */ /* 0x000fe20000000800 */
[----:B------:R-:W-:Y:S01]  /*3fe0*/  @!PT LDS RZ, [RZ] ;  /* 0x00000000fffff984 */ /* 0x000fe20000000800 */
[----:B------:R-:W-:Y:S01]  /*3ff0*/  @!PT LDS RZ, [RZ] ;  /* 0x00000000fffff984 */ /* 0x000fe20000000800 */
[----:B------:R-:W-:Y:S01]  /*4000*/  @!PT LDS RZ, [RZ] ;  /* 0x00000000fffff984 */ /* 0x000fe20000000800 */
[----:B------:R2:W-:Y:S06]  /*4010*/  MEMBAR.ALL.CTA ;  /* 0x0000000000007992 */ /* 0x0005ec0000008000 */
[----:B--2---:R-:W2:Y:S01]  /*4020*/  FENCE.VIEW.ASYNC.S ;  /* 0x00000000000073c6 */ /* 0x004ea20000000000 */
[----:B------:R-:W-:Y:S04]  /*4030*/  PRMT R0, RZ, 0x654, R0 ;  /* 0x00000654ff007816 */ /* 0x000fe80000000000 */
[----:B--2---:R2:W-:Y:S01]  /*4040*/  SYNCS.ARRIVE.TRANS64.RED.A1T0 RZ, [R0+URZ], RZ ;  /* 0x000000ff00ff79a7 */ /* 0x0045e200081004ff */
[----:B---3--:R-:W-:Y:S11]  /*4050*/  LOP3.LUT P3, RZ, R22, 0x1, RZ, 0xc0, !PT ;  /* 0x0000000116ff7812 */ /* 0x008ff6000786c0ff */
[----:B------:R-:W-:Y:S02]  /*4060*/  @!UPT UIADD3 URZ, UPT, UPT, URZ, URZ, URZ ;  /* 0x000000fffffff290 */ /* 0x000fe4000fffe0ff */
[----:B------:R-:W-:Y:S02]  /*4070*/  @P3 MOV R13, R20 ;  /* 0x00000014000d3202 */ /* 0x000fe40000000f00 */
[----:B------:R-:W-:Y:S01]  /*4080*/  @P3 LOP3.LUT R8, R21, 0xffff, RZ, 0xc0, !PT ;  /* 0x0000ffff15083812 */ /* 0x000fe200078ec0ff */
[----:B--2---:R-:W-:Y:S06]  /*4090*/  @!P0 BRA `(.L_x_78) ;  /* 0x0000000000a48947 */ /* 0x004fec0003800000 */
[----:B-1----:R-:W-:Y:S01]  /*40a0*/  IMAD.HI.U32 R35, R26, R7, RZ ;  /* 0x000000071a237227 */ /* 0x002fe200078e00ff */
[----:B------:R-:W-:Y:S02]  /*40b0*/  ISETP.NE.AND P0, PT, R6, 0x1, PT ;  /* 0x000000010600780c */ /* 0x000fe40003f05270 */
[----:B------:R-:W-:Y:S01]  /*40c0*/  ISETP.NE.AND P2, PT, R192, 0x1, PT ;  /* 0x00000001c000780c */ /* 0x000fe20003f45270 */
[----:B----4-:R-:W-:Y:S01]  /*40d0*/  IMAD.HI.U32 R34, R25, R16, RZ ;  /* 0x0000001019227227 */ /* 0x010fe200078e00ff */
[----:B------:R-:W-:Y:S02]  /*40e0*/  SHF.R.U32.HI R35, RZ, R24, R35 ;  /* 0x00000018ff237219 */ /* 0x000fe40000011623 */
[----:B------:R-:W-:Y:S01]  /*40f0*/  ISETP.NE.AND P4, PT, R2, 0x1, PT ;  /* 0x000000010200780c */ /* 0x000fe20003f85270 */
[----:B------:R-:W-:Y:S01]  /*4100*/  IMAD.HI.U32 R36, R13, R16, RZ ;  /* 0x000000100d247227 */ /* 0x000fe200078e00ff */
[----:B------:R-:W-:Y:S02]  /*4110*/  SHF.R.U32.HI R34, RZ, R17, R34 ;  /* 0x00000011ff227219 */ /* 0x000fe40000011622 */
[----:B------:R-:W-:Y:S01]  /*4120*/  SEL R3, R26, R35, !P0 ;  /* 0x000000231a037207 */ /* 0x000fe20004000000 */
[C---:B------:R-:W-:Y:S01]  /*4130*/  IMAD.HI.U32 R35, R8.reuse, R7, RZ ;  /* 0x0000000708237227 */ /* 0x040fe200078e00ff */
[----:B------:R-:W-:Y:S02]  /*4140*/  SEL R11, R25, R34, !P4 ;  /* 0x00000022190b7207 */ /* 0x000fe40006000000 */
[----:B------:R-:W-:Y:S01]  /*4150*/  SHF.R.U32.HI R36, RZ, R17, R36 ;  /* 0x00000011ff247219 */ /* 0x000fe20000011624 */
[----:B------:R-:W-:Y:S01]  /*4160*/  IMAD.HI.U32 R38, R3, R4, RZ ;  /* 0x0000000403267227 */ /* 0x000fe200078e00ff */
[----:B------:R-:W-:Y:S03]  /*4170*/  SHF.R.U32.HI R35, RZ, R24, R35 ;  /* 0x00000018ff237219 */ /* 0x000fe60000011623 */
[----:B------:R-:W-:Y:S01]  /*4180*/  IMAD.HI.U32 R34, R11, R4, RZ ;  /* 0x000000040b227227 */ /* 0x000fe200078e00ff */
[----:B------:R-:W-:Y:S02]  /*4190*/  @P2 SHF.R.U32.HI R3, RZ, R5, R38 ;  /* 0x00000005ff032219 */ /* 0x000fe40000011626 */
[----:B------:R-:W-:Y:S02]  /*41a0*/  SEL R9, R8, R35, !P0 ;  /* 0x0000002308097207 */ /* 0x000fe40004000000 */
[----:B------:R-:W-:Y:S01]  /*41b0*/  @P2 SHF.R.U32.HI R11, RZ, R5, R34 ;  /* 0x00000005ff0b2219 */ /* 0x000fe20000011622 */
[C---:B------:R-:W-:Y:S01]  /*41c0*/  IMAD R10, R192.reuse, R3, RZ ;  /* 0x00000003c00a7224 */ /* 0x040fe200078e02ff */
[----:B------:R-:W-:Y:S01]  /*41d0*/  SEL R3, R13, R36, !P4 ;  /* 0x000000240d037207 */ /* 0x000fe20006000000 */
[C---:B------:R-:W-:Y:S03]  /*41e0*/  IMAD.HI.U32 R14, R9.reuse, R4, RZ ;  /* 0x00000004090e7227 */ /* 0x040fe600078e00ff */
[----:B------:R-:W-:Y:S01]  /*41f0*/  ISETP.GE.AND P0, PT, R9, R10, PT ;  /* 0x0000000a0900720c */ /* 0x000fe20003f06270 */
[C---:B------:R-:W-:Y:S01]  /*4200*/  IMAD R12, R192.reuse, R11, RZ ;  /* 0x0000000bc00c7224 */ /* 0x040fe200078e02ff */
[-C--:B------:R-:W-:Y:S04]  /*4210*/  SHF.R.U32.HI R14, RZ, R5.reuse, R14 ;  /* 0x00000005ff0e7219 */ /* 0x080fe8000001160e */
[----:B------:R-:W-:Y:S02]  /*4220*/  ISETP.GE.OR P0, PT, R3, R12, P0 ;  /* 0x0000000c0300720c */ /* 0x000fe40000706670 */
[----:B------:R-:W-:Y:S05]  /*4230*/  SEL R15, R9, R14, !P2 ;  /* 0x0000000e090f7207 */ /* 0x000fea0005000000 */
[----:B------:R-:W-:Y:S04]  /*4240*/  IMAD.MOV R14, RZ, RZ, -R15 ;  /* 0x000000ffff0e7224 */ /* 0x000fe800078e0a0f */
[----:B------:R-:W-:Y:S02]  /*4250*/  IMAD R14, R192, R14, R9 ;  /* 0x0000000ec00e7224 */ /* 0x000fe400078e0209 */
[C---:B------:R-:W-:Y:S05]  /*4260*/  @!P0 IMAD.HI.U32 R10, R3.reuse, R4, RZ ;  /* 0x00000004030a8227 */ /* 0x040fea00078e00ff */
[----:B------:R-:W-:Y:S04]  /*4270*/  @!P0 SHF.R.U32.HI R10, RZ, R5, R10 ;  /* 0x00000005ff0a8219 */ /* 0x000fe8000001160a */
[----:B------:R-:W-:Y:S01]  /*4280*/  @!P0 SEL R0, R3, R10, !P2 ;  /* 0x0000000a03008207 */ /* 0x000fe20005000000 */
[----:B------:R-:W-:Y:S03]  /*4290*/  IMAD.MOV R10, RZ, RZ, -R3 ;  /* 0x000000ffff0a7224 */ /* 0x000fe600078e0a03 */
[----:B------:R-:W-:Y:S01]  /*42a0*/  @!P0 IADD3 R15, PT, PT, R15, -R0, RZ ;  /* 0x800000000f0f8210 */ /* 0x000fe20007ffe0ff */
[----:B------:R-:W-:Y:S01]  /*42b0*/  @!P0 IMAD R0, R11, R14, R0 ;  /* 0x0000000e0b008224 */ /* 0x000fe200078e0200 */
[----:B------:R-:W-:Y:S01]  /*42c0*/  IADD3 R11, PT, PT, -R9, RZ, RZ ;  /* 0x000000ff090b7210 */ /* 0x000fe20007ffe1ff */
[----:B------:R-:W-:Y:S02]  /*42d0*/  IMAD R13, R2, R10, R13 ;  /* 0x0000000a020d7224 */ /* 0x000fe400078e020d */
[----:B------:R-:W-:Y:S02]  /*42e0*/  @!P0 IMAD R9, R15, R192, R3 ;  /* 0x000000c00f098224 */ /* 0x000fe400078e0203 */
[----:B------:R-:W-:Y:S02]  /*42f0*/  @!P0 IMAD.MOV.U32 R3, RZ, RZ, R0 ;  /* 0x000000ffff038224 */ /* 0x000fe400078e0000 */
[----:B------:R-:W-:Y:S02]  /*4300*/  IMAD R8, R6, R11, R8 ;  /* 0x0000000b06087224 */ /* 0x000fe400078e0208 */
[----:B------:R-:W-:Y:S02]  /*4310*/  IMAD R13, R3, R2, R13 ;  /* 0x00000002030d7224 */ /* 0x000fe400078e020d */
[----:B------:R-:W-:Y:S02]  /*4320*/  IMAD R8, R9, R6, R8 ;  /* 0x0000000609087224 */ /* 0x000fe400078e0208 */
.L_x_78:
[----:B------:R-:W-:Y:S05]  /*4330*/  BRA.U UP0, `(.L_x_79) ;  /* 0x0000000100107547 */ /* 0x000fea000b800000 */
[----:B------:R-:W-:Y:S04]  /*4340*/  MOV R0, UR6 ;  /* 0x0000000600007c02 */ /* 0x000fe80008000f00 */
[----:B------:R-:W-:Y:S04]  /*4350*/  SHF.L.U32 R3, R0, 0x1f, RZ ;  /* 0x0000001f00037819 */ /* 0x000fe800000006ff */
[----:B------:R-:W2:Y:S02]  /*4360*/  SYNCS.PHASECHK.TRANS64.TRYWAIT P0, [UR7+0xe8], R3 ;  /* 0x0000e803ff0075a7 */ /* 0x000ea40008001107 */
[----:B--2---:R-:W-:Y:S05]  /*4370*/  @!P0 BRA `(.L_x_80) ;  /* 0x0000009c00ac8947 */ /* 0x004fea0003800000 */
.L_x_79:
[----:B------:R-:W-:Y:S02]  /*4380*/  R2UR UR19, R19 ;  /* 0x00000000131372ca */ /* 0x000fe400000e0000 */
[----:B------:R-:W-:Y:S02]  /*4390*/  R2UR UR18, R18 ;  /* 0x00000000121272ca */ /* 0x000fe400000e0000 */
[----:B------:R-:W-:Y:S02]  /*43a0*/  ISETP.NE.U32.AND P2, PT, RZ, UR4, PT ;  /* 0x00000004ff007c0c */ /* 0x000fe4000bf45070 */
[----:B------:R-:W-:Y:S02]  /*43b0*/  SHF.L.U32 R12, R31, 0x1f, RZ ;  /* 0x0000001f1f0c7819 */ /* 0x000fe400000006ff */
[----:B------:R-:W-:Y:S05]  /*43c0*/  ISETP.NE.AND.EX P2, PT, RZ, UR5, PT, P2 ;  /* 0x00000005ff007c0c */ /* 0x000fea000bf45320 */
[----:B------:R-:W-:Y:S02]  /*43d0*/  USHF.L.U32 UR19, UR19, 0x7, URZ ;  /* 0x0000000713137899 */ /* 0x000fe400080006ff */
[----:B------:R-:W-:Y:S01]  /*43e0*/  USHF.L.U32 UR18, UR18, 0x7, URZ ;  /* 0x0000000712127899 */ /* 0x000fe200080006ff */
[----:B------:R-:W-:Y:S11]  /*43f0*/  BRA.U !UP3, `(.L_x_81) ;  /* 0x000000010b347547 */ /* 0x000ff6000b800000 */
[----:B------:R-:W-:Y:S01]  /*4400*/  UPLOP3.LUT UP1, UPT, UPT, UPT, UP2, 0x80, 0x8 ;  /* 0x000000000008789c */ /* 0x000fe20003f2f020 */
[----:B--2---:R-:W-:Y:S02]  /*4410*/  HFMA2 R0, -RZ, RZ, 0, 5.9604644775390625e-08 ;  /* 0x00000001ff007431 */ /* 0x004fe400000001ff */
[----:B------:R-:W-:Y:S03]  /*4420*/  IMAD.MOV.U32 R141, RZ, RZ, 0x1 ;  /* 0x00000001ff8d7424 */ /* 0x000fe600078e00ff */
[----:B------:R-:W-:Y:S05]  /*4430*/  PLOP3.LUT P0, PT, PT, PT, UP1, 0x80, 0x8 ;  /* 0x000000000008781c */ /* 0x000fea0003f0f018 */
[----:B------:R-:W2:Y:S01]  /*4440*/  @UP1 LDCU.64 UR10, c[0x0][0x888] ;  /* 0x00011100ff0a17ac */ /* 0x000ea20008000a00 */
[----:B------:R-:W-:Y:S07]  /*4450*/  @UP1 UIMAD UR8, UR36, UR4, URZ ;  /* 0x00000004240812a4 */ /* 0x000fee000f8e02ff */
[----:B------:R-:W-:Y:S01]  /*4460*/  @!P0 PRMT R141, R0, 0x7610, R141 ;  /* 0x00007610008d8816 */ /* 0x000fe2000000008d */
[----:B--2---:R-:W-:Y:S03]  /*4470*/  @UP1 UIMAD.WIDE UR10, UR8, 0x4, UR10 ;  /* 0x00000004080a18a5 */ /* 0x004fe6000f8e020a */
[----:B------:R-:W2:Y:S03]  /*4480*/  @!UP1 LDCU UR8, c[0x0][0x880] ;  /* 0x00011000ff0897ac */ /* 0x000ea60008000800 */
[----:B------:R-:W-:Y:S01]  /*4490*/  IMAD.U32 R10, RZ, RZ, UR10 ;  /* 0x0000000aff0a7e24 */ /* 0x000fe2000f8e00ff */
[----:B------:R-:W-:Y:S05]  /*44a0*/  MOV R11, UR11 ;  /* 0x0000000b000b7c02 */ /* 0x000fea0008000f00 */
[----:B-----5:R3:W5:Y:S02]  /*44b0*/  @P0 LDG.E R95, desc[UR38][R10.64] ;  /* 0x000000260a5f0981 */ /* 0x020764000c1e1900 */
[----:B--23--:R-:W-:Y:S07]  /*44c0*/  @!P0 IMAD.U32 R95, RZ, RZ, UR8 ;  /* 0x00000008ff5f8e24 */ /* 0x00cfee000f8e00ff */
.L_x_81:
[----:B-----5:R-:W-:Y:S01]  /*44d0*/  @!P2 FSETP.EQ.AND P0, PT, R95, RZ, PT ;  /* 0x000000ff5f00a20b */ /* 0x020fe20003f02000 */
[----:B------:R-:W-:Y:S01]  /*44e0*/  @!UPT UIADD3 URZ, UPT, UPT, URZ, URZ, URZ ;  /* 0x000000fffffff290 */ /* 0x000fe2000fffe0ff */
[----:B------:R-:W-:Y:S11]  /*44f0*/  @!P2 BRA `(.L_x_82) ;  /* 0x000000000014a947 */ /* 0x000ff60003800000 */
[----:B------:R-:W-:Y:S02]  /*4500*/  LOP3.LUT P2, RZ, R141, 0xff, RZ, 0xc0, !PT ;  /* 0x000000ff8dff7812 */ /* 0x000fe4000784c0ff */
[----:B------:R-:W-:Y:S04]  /*4510*/  PLOP3.LUT P0, PT, PT, PT, UP1, 0x80, 0x8 ;  /* 0x000000000008781c */ /* 0x000fe80003f0f018 */
[----:B------:R-:W-:Y:S07]  /*4520*/  PLOP3.LUT P0, PT, P0, PT, PT, 0x8, 0x80 ;  /* 0x000000000080781c */ /* 0x000fee000070e170 */
[----:B------:R-:W-:Y:S11]  /*4530*/  @P2 FSETP.EQ.AND P0, PT, R95, RZ, PT ;  /* 0x000000ff5f00220b */ /* 0x000ff60003f02000 */
[----:B------:R-:W-:Y:S02]  /*4540*/  @!UPT UIADD3 URZ, UPT, UPT, URZ, URZ, URZ ;  /* 0x000000fffffff290 */ /* 0x000fe4000fffe0ff */
.L_x_82:
[----:B------:R-:W3:Y:S01]  /*4550*/  SYNCS.PHASECHK.TRANS64.TRYWAIT P2, [UR7+0xd0], R12 ;  /* 0x0000d00cff0075a7 */ /* 0x000ee20008041107 */
[----:B------:R-:W-:Y:S04]  /*4560*/  ELECT P4, URZ, PT ;  /* 0x0000000000ff782f */ /* 0x000fe80003880000 */
[----:B------:R-:W-:Y:S11]  /*4570*/  PLOP3.LUT P4, PT, P0, P4, PT, 0xf2, 0x2f ;  /* 0x00000000002f781c */ /* 0x000ff60000789e72 */
[----:B------:R-:W-:Y:S02]  /*4580*/  @!UPT UIADD3 URZ, UPT, UPT, URZ, URZ, URZ ;  /* 0x000000fffffff290 */ /* 0x000fe4000fffe0ff */
[----:B-1----:R-:W-:Y:S05]  /*4590*/  @!P4 IADD3 R19, P0, PT, R32, 0x580, RZ ;  /* 0x000005802013c810 */ /* 0x002fea0007f1e0ff */
[----:B------:R-:W-:Y:S01]  /*45a0*/  @!P4 IMAD.X R18, RZ, RZ, R33, P0 ;  /* 0x000000ffff12c224 */ /* 0x000fe200000e0621 */
[----:B---3--:R-:W-:Y:S07]  /*45b0*/  @!P2 BRA `(.L_x_83) ;  /* 0x0000009c0034a947 */ /* 0x008fee0003800000 */
.L_x_160:
[----:B------:R-:W3:Y:S01]  /*45c0*/  LDC.64 R14, c[0x0][0xb10] ;  /* 0x0002c400ff0e7b82 */ /* 0x000ee20000000a00 */
[----:B------:R-:W-:Y:S01]  /*45d0*/  @!P4 R2UR UR8, R18 ;  /* 0x000000001208c2ca */ /* 0x000fe200000e0000 */
[----:B------:R-:W-:Y:S01]  /*45e0*/  VOTEU.ALL UP0, P4 ;  /* 0x0000000000ff7886 */ /* 0x000fe20002000000 */
[----:B------:R-:W-:Y:S01]  /*45f0*/  @!P4 R2UR UR9, R19 ;  /* 0x000000001309c2ca */ /* 0x000fe200000e0000 */
[----:B------:R-:W-:Y:S01]  /*4600*/  UMOV UR10, 0x0 ;  /* 0x00000000000a7882 */ /* 0x000fe20000000000 */
[----:B------:R-:W-:Y:S03]  /*4610*/  UMOV UR11, 0x10000000 ;  /* 0x10000000000b7882 */ /* 0x000fe60000000000 */
[----:B------:R-:W5:Y:S01]  /*4620*/  LDC.64 R10, c[0x0][0xb18] ;  /* 0x0002c600ff0a7b82 */ /* 0x000f620000000a00 */
[----:B------:R-:W-:Y:S01]  /*4630*/  @!UP0 UIADD3 UR16, UPT, UPT, UR7, 0x200, URZ ;  /* 0x0000020007108890 */ /* 0x000fe2000fffe0ff */
[----:B------:R-:W-:Y:S01]  /*4640*/  @P3 SHF.R.U32.HI R28, RZ, 0x10, R21 ;  /* 0x00000010ff1c3819 */ /* 0x000fe20000011615 */
[----:B------:R-:W-:Y:S01]  /*4650*/  VOTEU.ALL UP0, P4 ;  /* 0x0000000000ff7886 */ /* 0x000fe20002000000 */
[----:B------:R-:W-:Y:S01]  /*4660*/  UMOV UR20, UR36 ;  /* 0x0000002400147c82 */ /* 0x000fe20008000000 */
[----:B------:R-:W-:Y:S03]  /*4670*/  VIADD R30, R30, 0x1 ;  /* 0x000000011e1e7836 */ /* 0x000fe60000000000 */
[----:B--2---:R-:W2:Y:S01]  /*4680*/  @!P1 LDC R0, c[0x0][0xb20] ;  /* 0x0002c800ff009b82 */ /* 0x004ea20000000800 */
[----:B------:R-:W-:Y:S01]  /*4690*/  IMAD.U32 R19, RZ, RZ, UR8 ;  /* 0x00000008ff137e24 */ /* 0x000fe2000f8e00ff */
[----:B------:R-:W-:Y:S06]  /*46a0*/  UPRMT UR8, UR37, 0x654, UR17 ;  /* 0x0000065425087896 */ /* 0x000fec0008000011 */
[----:B-1----:R-:W1:Y:S01]  /*46b0*/  @!P1 LDC R3, c[0x0][0xb0c] ;  /* 0x0002c300ff039b82 */ /* 0x002e620000000800 */
[----:B------:R-:W-:Y:S01]  /*46c0*/  IMAD.U32 R18, RZ, RZ, UR9 ;  /* 0x00000009ff127e24 */ /* 0x000fe2000f8e00ff */
[----:B------:R-:W-:Y:S04]  /*46d0*/  @!P4 R2UR UR15, R19 ;  /* 0x00000000130fc2ca */ /* 0x000fe800000e0000 */
[----:B------:R-:W-:Y:S01]  /*46e0*/  @!P4 R2UR UR14, R18 ;  /* 0x00000000120ec2ca */ /* 0x000fe200000e0000 */
[----:B------:R-:W-:Y:S11]  /*46f0*/  @!P4 IMAD.MOV.U32 R18, RZ, RZ, 0x2000 ;  /* 0x00002000ff12c424 */ /* 0x000ff600078e00ff */
[----:B------:R-:W-:Y:S01]  /*4700*/  @!UPT UIADD3 URZ, UPT, UPT, URZ, URZ, URZ ;  /* 0x000000fffffff290 */ /* 0x000fe2000fffe0ff */
[----:B------:R1:W-:Y:S01]  /*4710*/  @!UP0 UTMALDG.3D [UR16], [UR14], desc[UR10] ;  /* 0x00000a100e0085b4 */ /* 0x0003e20008011000 */
[----:B------:R1:W-:Y:S02]  /*4720*/  @!P4 SYNCS.ARRIVE.TRANS64.RED.A0TR RZ, [UR7+0xc0], R18 ;  /* 0x0000c012ffffc9a7 */ /* 0x0003e40008300407 */
[----:B-1----:R-:W-:Y:S01]  /*4730*/  @!P1 ISETP.NE.AND P2, PT, R3, 0x1, PT ;  /* 0x000000010300980c */ /* 0x002fe20003f45270 */
[C---:B---3--:R-:W-:Y:S01]  /*4740*/  @!P1 IMAD.HI.U32 R14, R13.reuse, R14, RZ ;  /* 0x0000000e0d0e9227 */ /* 0x048fe200078e00ff */
[----:B-----5:R-:W-:Y:S03]  /*4750*/  @!P1 ISETP.NE.AND P0, PT, R10, 0x1, PT ;  /* 0x000000010a00980c */ /* 0x020fe60003f05270 */
[C---:B------:R-:W-:Y:S01]  /*4760*/  @!P1 IMAD.HI.U32 R11, R8.reuse, R11, RZ ;  /* 0x0000000b080b9227 */ /* 0x040fe200078e00ff */
[----:B------:R-:W-:Y:S04]  /*4770*/  @!P1 SHF.R.U32.HI R14, RZ, R15, R14 ;  /* 0x0000000fff0e9219 */ /* 0x000fe8000001160e */
[----:B--2---:R-:W-:Y:S01]  /*4780*/  @!P1 SHF.R.U32.HI R9, RZ, R0, R11 ;  /* 0x00000000ff099219 */ /* 0x004fe2000001160b */
[----:B------:R-:W-:Y:S01]  /*4790*/  SYNCS.ARRIVE.TRANS64.RED.A1T0 RZ, [UR8], RZ ;  /* 0x000000ffffff79a7 */ /* 0x000fe20008100408 */
[----:B------:R-:W-:Y:S02]  /*47a0*/  @!P1 SEL R14, R13, R14, !P2 ;  /* 0x0000000e0d0e9207 */ /* 0x000fe40005000000 */
[----:B------:R-:W-:Y:S01]  /*47b0*/  @!P1 SEL R9, R8, R9, !P0 ;  /* 0x0000000908099207 */ /* 0x000fe20004000000 */
[----:B------:R-:W1:Y:S04]  /*47c0*/  SYNCS.PHASECHK.TRANS64.TRYWAIT P5, [UR7+0xd8], R12 ;  /* 0x0000d80cff0075a7 */ /* 0x000e6800080a1107 */
[----:B------:R-:W-:Y:S02]  /*47d0*/  @!P1 IMAD.IADD R0, R9, 0x1, -R14 ;  /* 0x0000000109009824 */ /* 0x000fe400078e0a0e */
[----:B------:R-:W-:Y:S02]  /*47e0*/  @!P1 IMAD.IADD R9, R14, 0x1, -R9 ;  /* 0x000000010e099824 */ /* 0x000fe400078e0a09 */
[----:B------:R-:W-:Y:S02]  /*47f0*/  @!P1 IMAD R13, R0, R3, R13 ;  /* 0x00000003000d9224 */ /* 0x000fe400078e020d */
[----:B------:R-:W-:Y:S01]  /*4800*/  @!P1 IMAD R8, R9, R10, R8 ;  /* 0x0000000a09089224 */ /* 0x000fe200078e0208 */
[----:B-1----:R-:W-:Y:S06]  /*4810*/  @!P5 BRA `(.L_x_84) ;  /* 0x0000009800b4d947 */ /* 0x002fec0003800000 */
.L_x_162:
[----:B-1----:R-:W-:Y:S01]  /*4820*/  @!P4 IADD3 R3, P0, PT, R32, 0x580, RZ ;  /* 0x000005802003c810 */ /* 0x002fe20007f1e0ff */
[----:B------:R-:W-:Y:S01]  /*4830*/  VOTEU.ALL UP0, P4 ;  /* 0x0000000000ff7886 */ /* 0x000fe20002000000 */
[----:B------:R-:W-:Y:S01]  /*4840*/  UMOV UR20, 0x0 ;  /* 0x0000000000147882 */ /* 0x000fe20000000000 */
[----:B------:R-:W-:Y:S01]  /*4850*/  UMOV UR21, 0x10000000 ;  /* 0x1000000000157882 */ /* 0x000fe20000000000 */
[----:B------:R-:W-:Y:S01]  /*4860*/  @!P4 R2UR UR9, R3 ;  /* 0x000000000309c2ca */ /* 0x000fe200000e0000 */
[----:B------:R-:W-:Y:S01]  /*4870*/  @!P4 IMAD.X R0, RZ, RZ, R33, P0 ;  /* 0x000000ffff00c224 */ /* 0x000fe200000e0621 */
[----:B------:R-:W-:Y:S01]  /*4880*/  @!UP0 UIADD3 UR10, UPT, UPT, UR18, 0x40, URZ ;  /* 0x00000040120a8890 */ /* 0x000fe2000fffe0ff */
[----:B------:R-:W-:Y:S01]  /*4890*/  ISETP.NE.AND P0, PT, R30, 0x2, PT ;  /* 0x000000021e00780c */ /* 0x000fe20003f05270 */
[----:B------:R-:W-:Y:S01]  /*48a0*/  UMOV UR11, UR19 ;  /* 0x00000013000b7c82 */ /* 0x000fe20008000000 */
[----:B------:R-:W-:Y:S01]  /*48b0*/  UMOV UR12, UR36 ;  /* 0x00000024000c7c82 */ /* 0x000fe20008000000 */
[----:B------:R-:W-:Y:S01]  /*48c0*/  @!P4 R2UR UR8, R0 ;  /* 0x000000000008c2ca */ /* 0x000fe200000e0000 */
[----:B------:R-:W-:Y:S01]  /*48d0*/  IMAD.IADD R18, R8, 0x1, R139 ;  /* 0x0000000108127824 */ /* 0x000fe200078e028b */
[----:B------:R-:W-:Y:S01]  /*48e0*/  @P3 R2UR UR36, R28 ;  /* 0x000000001c2432ca */ /* 0x000fe200000e0000 */
[----:B------:R-:W-:Y:S01]  /*48f0*/  IMAD.IADD R19, R13, 0x1, R210 ;  /* 0x000000010d137824 */ /* 0x000fe200078e02d2 */
[----:B------:R-:W-:Y:S02]  /*4900*/  SEL R0, RZ, 0x1, P0 ;  /* 0x00000001ff007807 */ /* 0x000fe40000000000 */
[----:B------:R-:W-:Y:S01]  /*4910*/  LOP3.LUT R31, R31, 0x1, RZ, 0x3c, !PT ;  /* 0x000000011f1f7812 */ /* 0x000fe200078e3cff */
[----:B------:R-:W-:Y:S01]  /*4920*/  IMAD.U32 R10, RZ, RZ, UR9 ;  /* 0x00000009ff0a7e24 */ /* 0x000fe2000f8e00ff */
[----:B------:R-:W-:Y:S01]  /*4930*/  @!UP0 UIADD3 UR9, UPT, UPT, UR7, 0xc8, URZ ;  /* 0x000000c807098890 */ /* 0x000fe2000fffe0ff */
[----:B------:R-:W-:Y:S02]  /*4940*/  LOP3.LUT R29, R29, R0, RZ, 0x3c, !PT ;  /* 0x000000001d1d7212 */ /* 0x000fe400078e3cff */
[----:B------:R-:W-:Y:S02]  /*4950*/  SEL R30, R30, RZ, P0 ;  /* 0x000000ff1e1e7207 */ /* 0x000fe40000000000 */
[----:B------:R-:W-:Y:S01]  /*4960*/  IMAD.U32 R11, RZ, RZ, UR8 ;  /* 0x00000008ff0b7e24 */ /* 0x000fe2000f8e00ff */
[----:B------:R-:W-:Y:S01]  /*4970*/  @!P4 R2UR UR14, R10 ;  /* 0x000000000a0ec2ca */ /* 0x000fe200000e0000 */
[----:B------:R-:W-:Y:S01]  /*4980*/  @!UP0 UIADD3 UR8, UPT, UPT, UR7, 0x2200, URZ ;  /* 0x0000220007088890 */ /* 0x000fe2000fffe0ff */
[----:B------:R-:W-:Y:S02]  /*4990*/  VOTEU.ALL UP0, P4 ;  /* 0x0000000000ff7886 */ /* 0x000fe40002000000 */
[----:B------:R-:W-:Y:S11]  /*49a0*/  @!P4 R2UR UR15, R11 ;  /* 0x000000000b0fc2ca */ /* 0x000ff600000e0000 */
[----:B------:R-:W-:Y:S02]  /*49b0*/  @!UPT UIADD3 URZ, UPT, UPT, URZ, URZ, URZ ;  /* 0x000000fffffff290 */ /* 0x000fe4000fffe0ff */
[----:B------:R2:W-:Y:S01]  /*49c0*/  @!UP0 UTMALDG.3D [UR8], [UR14], desc[UR20] ;  /* 0x000014080e0085b4 */ /* 0x0005e20008011000 */
[----:B------:R2:W-:Y:S01]  /*49d0*/  @!P4 SYNCS.ARRIVE.TRANS64.RED.A0TR RZ, [UR7+0xc8], R27 ;  /* 0x0000c81bffffc9a7 */ /* 0x0005e20008300407 */
[----:B------:R-:W-:Y:S01]  /*49e0*/  UPLOP3.LUT UP0, UPT, UPT, UPT, UPT, 0x80, 0x8 ;  /* 0x000000000008789c */ /* 0x000fe20003f0f070 */
[----:B------:R-:W-:Y:S01]  /*49f0*/  SYNCS.ARRIVE.TRANS64.RED.A1T0 RZ, [UR13], RZ ;  /* 0x000000ffffff79a7 */ /* 0x000fe2000810040d */
[----:B------:R-:W-:Y:S09]  /*4a00*/  @P3 BRA `(.L_x_85) ;  /* 0xfffffff400503947 */ /* 0x000ff2000383ffff */
[----:B------:R-:W-:-:S04]  /*4a10*/  SHF.L.U32 R3, R31, 0x1f, RZ ;  /* 0x0000001f1f037819 */ /* 0x000fc800000006ff */
[----:B------:R-:W1:Y:S02]  /*4a20*/  SYNCS.PHASECHK.TRANS64.TRYWAIT P0, [UR7+0xd0], R3 ;  /* 0x0000d003ff0075a7 */ /* 0x000e640008001107 */
[----:B-1----:R-:W-:Y:S05]  /*4a30*/  @!P0 BRA `(.L_x_86) ;  /* 0x0000009800448947 */ /* 0x002fea0003800000 */
.L_x_164:
[----:B-1----:R-:W-:-:S07]  /*4a40*/  MOV R0, UR7 ;  /* 0x0000000700007c02 */ /* 0x002fce0008000f00 */
.L_x_87:
[----:B-1----:R-:W-:-:S04]  /*4a50*/  SHF.L.U32 R3, R31, 0x1f, RZ ;  /* 0x0000001f1f037819 */ /* 0x002fc800000006ff */
[----:B------:R1:W3:Y:S03]  /*4a60*/  SYNCS.PHASECHK.TRANS64.TRYWAIT P0, [R0+URZ+0xd8], R3 ;  /* 0x0000d803000075a7 */ /* 0x0002e600080011ff */
[----:B---3--:R-:W-:Y:S05]  /*4a70*/  @!P0 NANOSLEEP.SYNCS 0x989680 ;  /* 0x009896800000895d */ /* 0x008fea0003900000 */
[----:B------:R-:W3:Y:S02]  /*4a80*/  @!P0 SYNCS.PHASECHK.TRANS64 P0, [R0+URZ+0xd8], R3 ;  /* 0x0000d803000085a7 */ /* 0x000ee400080010ff */
[----:B--23--:R-:W-:Y:S05]  /*4a90*/  @P0 EXIT ;  /* 0x000000000000094d */ /* 0x00cfea0003800000 */
[----:B------:R-:W-:Y:S05]  /*4aa0*/  BRA `(.L_x_87) ;  /* 0xfffffffc00e87947 */ /* 0x000fea000383ffff */
.L_x_76:
[----:B------:R-:W-:-:S06]  /*4ab0*/  UISETP.GE.AND UP0, UPT, UR8, 0x4, UPT ;  /* 0x000000040800788c */ /* 0x000fcc000bf06270 */
[----:B------:R-:W-:-:S13]  /*4ac0*/  PLOP3.LUT P0, PT, PT, PT, UP0, 0x80, 0x8 ;  /* 0x000000000008781c */ /* 0x000fda0003f0f008 */
[----:B------:R-:W-:Y:S05]  /*4ad0*/  @!P0 EXIT ;  /* 0x000000000000894d */ /* 0x000fea0003800000 */
[----:B------:R-:W-:Y:S01]  /*4ae0*/  BAR.SYNC.DEFER_BLOCKING 0x6, 0xa0 ;  /* 0x0182800000007b1d */ /* 0x000fe20000010000 */
[C---:B------:R-:W-:Y:S01]  /*4af0*/  IMAD.SHL.U32 R5, R173.reuse, 0x40, RZ ;  /* 0x00000040ad057824 */ /* 0x040fe200078e00ff */
[C---:B------:R-:W-:Y:S01]  /*4b00*/  LOP3.LUT R177, R173.reuse, 0x60, RZ, 0xc0, !PT ;  /* 0x00000060adb17812 */ /* 0x040fe200078ec0ff */
[C---:B------:R-:W-:Y:S01]  /*4b10*/  IMAD.SHL.U32 R232, R173.reuse, 0x8, RZ ;  /* 0x00000008ade87824 */ /* 0x040fe200078e00ff */
[C---:B------:R-:W-:Y:S01]  /*4b20*/  LOP3.LUT R175, R173.reuse, 0x2, RZ, 0xc0, !PT ;  /* 0x00000002adaf7812 */ /* 0x040fe200078ec0ff */
[----:B------:R-:W-:Y:S01]  /*4b30*/  IMAD.U32 R196, R173, 0x10000, RZ ;  /* 0x00010000adc47824 */ /* 0x000fe200078e00ff */
[----:B------:R-:W-:Y:S02]  /*4b40*/  UMOV UR41, 0x400 ;  /* 0x0000040000297882 */ /* 0x000fe40000000000 */
[----:B------:R-:W1:Y:S01]  /*4b50*/  LDC R151, c[0x0][0x370] ;  /* 0x0000dc00ff977b82 */ /* 0x000e620000000800 */
[----:B------:R-:W-:Y:S01]  /*4b60*/  ULEA UR41, UR37, UR41, 0x18 ;  /* 0x0000002925297291 */ /* 0x000fe2000f8ec0ff */
[----:B------:R-:W-:Y:S01]  /*4b70*/  LOP3.LUT R7, R5, 0x180, RZ, 0xc0, !PT ;  /* 0x0000018005077812 */ /* 0x000fe200078ec0ff */
[----:B------:R-:W-:Y:S01]  /*4b80*/  HFMA2 R149, -RZ, RZ, 0, 0 ;  /* 0x00000000ff957431 */ /* 0x000fe200000001ff */
[----:B------:R-:W-:Y:S01]  /*4b90*/  LOP3.LUT R196, R196, 0x600000, RZ, 0xc0, !PT ;  /* 0x00600000c4c47812 */ /* 0x000fe200078ec0ff */
[----:B------:R-:W-:Y:S01]  /*4ba0*/  UIADD3 UR40, UPT, UPT, UR41, 0x200, URZ ;  /* 0x0000020029287890 */ /* 0x000fe2000fffe0ff */
[----:B------:R-:W-:Y:S01]  /*4bb0*/  LOP3.LUT R232, R7, 0x30, R232, 0xf8, !PT ;  /* 0x0000003007e87812 */ /* 0x000fe200078ef8e8 */
[----:B------:R-:W-:Y:S01]  /*4bc0*/  IMAD.MOV.U32 R75, RZ, RZ, RZ ;  /* 0x000000ffff4b7224 */ /* 0x000fe200078e00ff */
[----:B------:R-:W2:Y:S01]  /*4bd0*/  LDC R228, c[0x0][0x374] ;  /* 0x0000dd00ffe47b82 */ /* 0x000ea20000000800 */
[----:B------:R-:W-:Y:S01]  /*4be0*/  LOP3.LUT R173, R173, 0x4, RZ, 0xc0, !PT ;  /* 0x00000004adad7812 */ /* 0x000fe200078ec0ff */
[----:B------:R-:W-:Y:S01]  /*4bf0*/  IMAD.MOV.U32 R169, RZ, RZ, RZ ;  /* 0x000000ffffa97224 */ /* 0x000fe200078e00ff */
[----:B------:R-:W-:Y:S01]  /*4c00*/  LOP3.LUT R232, R232, 0x1e40, R5, 0xf8, !PT ;  /* 0x00001e40e8e87812 */ /* 0x000fe200078ef805 */
[----:B------:R-:W-:Y:S01]  /*4c10*/  IMAD.MOV.U32 R167, RZ, RZ, RZ ;  /* 0x000000ffffa77224 */ /* 0x000fe200078e00ff */
[----:B------:R-:W-:Y:S01]  /*4c20*/  MOV R163, RZ ;  /* 0x000000ff00a37202 */ /* 0x000fe20000000f00 */
[----:B------:R-:W-:Y:S01]  /*4c30*/  IMAD.MOV.U32 R165, RZ, RZ, RZ ;  /* 0x000000ffffa57224 */ /* 0x000fe200078e00ff */
[----:B------:R-:W-:Y:S01]  /*4c40*/  IADD3 R171, PT, PT, -R173, 0x2, RZ ;  /* 0x00000002adab7810 */ /* 0x000fe20007ffe1ff */
[----:B------:R-:W-:Y:S01]  /*4c50*/  VIADD R232, R232, UR40 ;  /* 0x00000028e8e87c36 */ /* 0x000fe20008000000 */
[----:B------:R-:W4:Y:S01]  /*4c60*/  LDS R3, [UR41+0x1a0] ;  /* 0x0001a029ff037984 */ /* 0x000f220008000800 */
[----:B------:R-:W1:Y:S01]  /*4c70*/  LDCU.64 UR46, c[0x0][0x348] ;  /* 0x00006900ff2e77ac */ /* 0x000e620008000a00 */
[----:B------:R-:W-:Y:S01]  /*4c80*/  UIADD3 UR43, UPT, UPT, UR41, 0x4200, URZ ;  /* 0x00004200292b7890 */ /* 0x000fe2000fffe0ff */
[----:B------:R-:W-:Y:S01]  /*4c90*/  UMOV UR42, URZ ;  /* 0x000000ff002a7c82 */ /* 0x000fe20008000000 */
[----:B-12-4-:R-:W-:-:S10]  /*4ca0*/  IADD3 R196, PT, PT, R3, R196, RZ ;  /* 0x000000c403c47210 */ /* 0x016fd40007ffe0ff */
.L_x_113:
[----:B------:R-:W-:Y:S02]  /*4cb0*/  LEA R0, R149, UR41, 0x3 ;  /* 0x0000002995007c11 */ /* 0x000fe4000f8e18ff */
[----:B------:R-:W-:Y:S02]  /*4cc0*/  SHF.L.U32 R3, R167, 0x1f, RZ ;  /* 0x0000001fa7037819 */ /* 0x000fe400000006ff */
[----:B------:R-:W-:Y:S02]  /*4cd0*/  LEA R8, R149, UR41, 0x4 ;  /* 0x0000002995087c11 */ /* 0x000fe4000f8e20ff */
[----:B------:R-:W1:Y:S02]  /*4ce0*/  SYNCS.PHASECHK.TRANS64.TRYWAIT P0, [R0+URZ+0xf0], R3 ;  /* 0x0000f003000075a7 */ /* 0x000e6400080011ff */
[----:B-1----:R-:W-:Y:S05]  /*4cf0*/  @!P0 BRA `(.L_x_88) ;  /* 0x0000009400ac8947 */ /* 0x002fea0003800000 */
.L_x_165:
[----:B------:R-:W2:Y:S01]  /*4d00*/  LDS.128 R8, [R8+0x180] ;  /* 0x0001800008087984 */ /* 0x000ea20000000c00 */
        /* <DEDUP_REMOVED lines=10> */
[----:B--2---:R-:W-:-:S04]  /*4db0*/  LOP3.LUT P3, RZ, R10, 0x1, RZ, 0xc0, !PT ;  /* 0x000000010aff7812 */ /* 0x004fc8000786c0ff */
[----:B------:R-:W-:-:S09]  /*4dc0*/  P2R R183, PR, RZ, 0x8 ;  /* 0x00000008ffb77803 */ /* 0x000fd20000000000 */
[----:B------:R-:W-:Y:S02]  /*4dd0*/  @P3 MOV R159, R8 ;  /* 0x00000008009f3202 */ /* 0x000fe40000000f00 */
[----:B------:R-:W-:Y:S01]  /*4de0*/  @P3 LOP3.LUT R230, R9, 0xffff, RZ, 0xc0, !PT ;  /* 0x0000ffff09e63812 */ /* 0x000fe200078ec0ff */
[----:B-1----:R-:W-:Y:S06]  /*4df0*/  @!P0 BRA `(.L_x_89) ;  /* 0x0000000000b88947 */ /* 0x002fec0003800000 */
[----:B------:R-:W1:Y:S01]  /*4e00*/  LDC.64 R4, c[0x0][0xb18] ;  /* 0x0002c600ff047b82 */ /* 0x000e620000000a00 */
[----:B------:R-:W-:-:S07]  /*4e10*/  ISETP.NE.AND P0, PT, R192, 0x1, PT ;  /* 0x00000001c000780c */ /* 0x000fce0003f05270 */
[----:B------:R-:W2:Y:S08]  /*4e20*/  LDC.64 R6, c[0x0][0xb10] ;  /* 0x0002c400ff067b82 */ /* 0x000eb00000000a00 */
[----:B------:R-:W3:Y:S08]  /*4e30*/  LDC R0, c[0x0][0xb20] ;  /* 0x0002c800ff007b82 */ /* 0x000ef00000000800 */
[----:B------:R-:W4:Y:S01]  /*4e40*/  LDC R12, c[0x0][0xb0c] ;  /* 0x0002c300ff0c7b82 */ /* 0x000f220000000800 */
[----:B-1----:R-:W-:Y:S01]  /*4e50*/  IMAD.HI.U32 R13, R228, R5, RZ ;  /* 0x00000005e40d7227 */ /* 0x002fe200078e00ff */
[----:B------:R-:W-:-:S03]  /*4e60*/  ISETP.NE.AND P1, PT, R4, 0x1, PT ;  /* 0x000000010400780c */ /* 0x000fc60003f25270 */
[----:B------:R-:W-:-:S03]  /*4e70*/  IMAD.HI.U32 R5, R230, R5, RZ ;  /* 0x00000005e6057227 */ /* 0x000fc600078e00ff */
[----:B------:R-:W1:Y:S01]  /*4e80*/  LDC.64 R2, c[0x0][0xb28] ;  /* 0x0002ca00ff027b82 */ /* 0x000e620000000a00 */
[----:B--2---:R-:W-:-:S04]  /*4e90*/  IMAD.HI.U32 R14, R151, R6, RZ ;  /* 0x00000006970e7227 */ /* 0x004fc800078e00ff */
        /* <DEDUP_REMOVED lines=10> */
[----:B-1----:R-:W-:-:S04]  /*4f40*/  IMAD.HI.U32 R14, R13, R2, RZ ;  /* 0x000000020d0e7227 */ /* 0x002fc800078e00ff */
        /* <DEDUP_REMOVED lines=25> */
.L_x_89:
[----:B------:R-:W1:Y:S02]  /*50e0*/  LDCU UR4, c[0x0][0xb30] ;  /* 0x00016600ff0477ac */ /* 0x000e640008000800 */
[----:B-1----:R-:W-:-:S09]  /*50f0*/  UISETP.NE.AND UP0, UPT, UR4, 0x1, UPT ;  /* 0x000000010400788c */ /* 0x002fd2000bf05270 */
[----:B------:R-:W-:Y:S05]  /*5100*/  BRA.U UP0, `(.L_x_90) ;  /* 0x0000000100407547 */ /* 0x000fea000b800000 */
[----:B------:R-:W1:Y:S08]  /*5110*/  LDC.64 R2, c[0x0][0xb18] ;  /* 0x0002c600ff027b82 */ /* 0x000e700000000a00 */
[----:B------:R-:W2:Y:S08]  /*5120*/  LDC.64 R4, c[0x0][0xb10] ;  /* 0x0002c400ff047b82 */ /* 0x000eb00000000a00 */
[----:B------:R-:W3:Y:S08]  /*5130*/  LDC R0, c[0x0][0xb20] ;  /* 0x0002c800ff007b82 */ /* 0x000ef00000000800 */
[----:B------:R-:W4:Y:S01]  /*5140*/  LDC R6, c[0x0][0xb0c] ;  /* 0x0002c300ff067b82 */ /* 0x000f220000000800 */
[----:B-1----:R-:W-:Y:S01]  /*5150*/  IMAD.HI.U32 R3, R230, R3, RZ ;  /* 0x00000003e6037227 */ /* 0x002fe200078e00ff */
[----:B------:R-:W-:-:S03]  /*5160*/  ISETP.NE.AND P0, PT, R2, 0x1, PT ;  /* 0x000000010200780c */ /* 0x000fc60003f05270 */
[----:B--2---:R-:W-:-:S05]  /*5170*/  IMAD.HI.U32 R4, R159, R4, RZ ;  /* 0x000000049f047227 */ /* 0x004fca00078e00ff */
[----:B------:R-:W-:Y:S02]  /*5180*/  SHF.R.U32.HI R4, RZ, R5, R4 ;  /* 0x00000005ff047219 */ /* 0x000fe40000011604 */
[----:B---3--:R-:W-:-:S04]  /*5190*/  SHF.R.U32.HI R3, RZ, R0, R3 ;  /* 0x00000000ff037219 */ /* 0x008fc80000011603 */
[----:B------:R-:W-:Y:S02]  /*51a0*/  SEL R0, R230, R3, !P0 ;  /* 0x00000003e6007207 */ /* 0x000fe40004000000 */
[----:B----4-:R-:W-:-:S04]  /*51b0*/  ISETP.NE.AND P1, PT, R6, 0x1, PT ;  /* 0x000000010600780c */ /* 0x010fc80003f25270 */
[----:B------:R-:W-:-:S05]  /*51c0*/  SEL R3, R159, R4, !P1 ;  /* 0x000000049f037207 */ /* 0x000fca0004800000 */
[----:B------:R-:W-:Y:S02]  /*51d0*/  IMAD.IADD R4, R0, 0x1, -R3 ;  /* 0x0000000100047824 */ /* 0x000fe400078e0a03 */
[----:B------:R-:W-:Y:S02]  /*51e0*/  IMAD.IADD R3, R3, 0x1, -R0 ;  /* 0x0000000103037824 */ /* 0x000fe400078e0a00 */
[----:B------:R-:W-:Y:S02]  /*51f0*/  IMAD R159, R4, R6, R159 ;  /* 0x00000006049f7224 */ /* 0x000fe400078e029f */
[----:B------:R-:W-:Y:S02]  /*5200*/  IMAD R230, R3, R2, R230 ;  /* 0x0000000203e67224 */ /* 0x000fe400078e02e6 */
.L_x_90:
[----:B------:R-:W-:Y:S01]  /*5210*/  ULOP3.LUT UP0, URZ, UR40, 0x1b0, URZ, 0xc0, !UPT ;  /* 0x000001b028ff7892 */ /* 0x000fe2000f80c0ff */
[----:B------:R-:W-:Y:S02]  /*5220*/  IADD3 R149, PT, PT, R149, 0x1, RZ ;  /* 0x0000000195957810 */ /* 0x000fe40007ffe0ff */
[----:B------:R-:W-:-:S06]  /*5230*/  @P3 SHF.R.U32.HI R161, RZ, 0x10, R9 ;  /* 0x00000010ffa13819 */ /* 0x000fcc0000011609 */
[----:B------:R-:W-:Y:S05]  /*5240*/  BRA.U !UP0, `(.L_x_91) ;  /* 0x0000000108407547 */ /* 0x000fea000b800000 */
[----:B------:R-:W-:Y:S01]  /*5250*/  MOV R2, 0x0 ;  /* 0x0000000000027802 */ /* 0x000fe20000000f00 */
[----:B------:R-:W1:Y:S01]  /*5260*/  LDCU.64 UR8, c[0x4][0x80] ;  /* 0x01001000ff0877ac */ /* 0x000e620008000a00 */
[----:B------:R-:W-:Y:S02]  /*5270*/  HFMA2 R12, -RZ, RZ, 0, 5.9604644775390625e-08 ;  /* 0x00000001ff0c7431 */ /* 0x000fe400000001ff */
[----:B------:R-:W-:Y:S01]  /*5280*/  IMAD.MOV.U32 R8, RZ, RZ, 0x70 ;  /* 0x00000070ff087424 */ /* 0x000fe200078e00ff */
[----:B------:R-:W2:Y:S01]  /*5290*/  LDCU.64 UR6, c[0x4][0x88] ;  /* 0x01001100ff0677ac */ /* 0x000ea20008000a00 */
[----:B------:R-:W3:Y:S01]  /*52a0*/  LDC.64 R2, c[0x4][R2] ;  /* 0x0100000002027b82 */ /* 0x000ee20000000a00 */
[----:B------:R-:W-:Y:S01]  /*52b0*/  IMAD.MOV.U32 R13, RZ, RZ, RZ ;  /* 0x000000ffff0d7224 */ /* 0x000fe200078e00ff */
[----:B------:R-:W4:Y:S01]  /*52c0*/  LDCU.64 UR4, c[0x4][0x8] ;  /* 0x01000100ff0477ac */ /* 0x000f220008000a00 */
[----:B-1----:R-:W-:Y:S01]  /*52d0*/  IMAD.U32 R4, RZ, RZ, UR8 ;  /* 0x00000008ff047e24 */ /* 0x002fe2000f8e00ff */
[----:B------:R-:W-:Y:S01]  /*52e0*/  MOV R5, UR9 ;  /* 0x0000000900057c02 */ /* 0x000fe20008000f00 */
[----:B--2---:R-:W-:Y:S01]  /*52f0*/  IMAD.U32 R6, RZ, RZ, UR6 ;  /* 0x00000006ff067e24 */ /* 0x004fe2000f8e00ff */
[----:B------:R-:W-:Y:S01]  /*5300*/  MOV R7, UR7 ;  /* 0x0000000700077c02 */ /* 0x000fe20008000f00 */
[----:B----4-:R-:W-:Y:S01]  /*5310*/  IMAD.U32 R10, RZ, RZ, UR4 ;  /* 0x00000004ff0a7e24 */ /* 0x010fe2000f8e00ff */
[----:B------:R-:W-:-:S02]  /*5320*/  MOV R11, UR5 ;  /* 0x00000005000b7c02 */ /* 0x000fc40008000f00 */
[----:B------:R-:W-:-:S07]  /*5330*/  LEPC R20, `(.L_x_91) ;  /* 0x000000001014794e */ /* 0x000fce0000000000 */
[----:B---3-5:R-:W-:Y:S05]  /*5340*/  CALL.ABS.NOINC R2 ;  /* 0x0000000002007343 */ /* 0x028fea0003c00000 */
.L_x_91:
[----:B------:R-:W-:-:S09]  /*5350*/  ULOP3.LUT UP0, URZ, UR43, 0x1b0, URZ, 0xc0, !UPT ;  /* 0x000001b02bff7892 */ /* 0x000fd2000f80c0ff */
        /* <DEDUP_REMOVED lines=17> */
.L_x_92:
[----:B------:R-:W1:Y:S02]  /*5470*/  LDC.64 R2, c[0x0][0x890] ;  /* 0x00022400ff027b82 */ /* 0x000e640000000a00 */
[----:B-1----:R-:W-:-:S04]  /*5480*/  ISETP.NE.U32.AND P3, PT, R2, RZ, PT ;  /* 0x000000ff0200720c */ /* 0x002fc80003f65070 */
[----:B------:R-:W-:-:S13]  /*5490*/  ISETP.NE.AND.EX P3, PT, R3, RZ, PT, P3 ;  /* 0x000000ff0300720c */ /* 0x000fda0003f65330 */
[----:B------:R-:W-:Y:S05]  /*54a0*/  @!P3 BRA `(.L_x_93) ;  /* 0x000000000034b947 */ /* 0x000fea0003800000 */
[----:B------:R-:W1:Y:S02]  /*54b0*/  LDCU.64 UR4, c[0x0][0x888] ;  /* 0x00011100ff0477ac */ /* 0x000e640008000a00 */
[----:B-1----:R-:W-:-:S04]  /*54c0*/  UISETP.NE.U32.AND UP0, UPT, UR4, URZ, UPT ;  /* 0x000000ff0400728c */ /* 0x002fc8000bf05070 */
[----:B------:R-:W-:-:S09]  /*54d0*/  UISETP.NE.AND.EX UP0, UPT, UR5, URZ, UPT, UP0 ;  /* 0x000000ff0500728c */ /* 0x000fd2000bf05300 */
[----:B------:R-:W-:Y:S05]  /*54e0*/  BRA.U !UP0, `(.L_x_94) ;  /* 0x0000000108187547 */ /* 0x000fea000b800000 */
[----:B------:R-:W1:Y:S01]  /*54f0*/  LDC.64 R4, c[0x0][0x888] ;  /* 0x00022200ff047b82 */ /* 0x000e620000000a00 */
[----:B------:R-:W-:-:S04]  /*5500*/  IMAD R0, R2, UR36, RZ ;  /* 0x0000002402007c24 */ /* 0x000fc8000f8e02ff */
[----:B-1----:R-:W-:-:S05]  /*5510*/  IMAD.WIDE R4, R0, 0x4, R4 ;  /* 0x0000000400047825 */ /* 0x002fca00078e0204 */
[----:B-----5:R1:W5:Y:S01]  /*5520*/  LDG.E R95, desc[UR38][R4.64] ;  /* 0x00000026045f7981 */ /* 0x020362000c1e1900 */
[----:B------:R-:W-:Y:S01]  /*5530*/  MOV R141, 0x1 ;  /* 0x00000001008d7802 */ /* 0x000fe20000000f00 */
[----:B------:R-:W-:Y:S06]  /*5540*/  BRA `(.L_x_93) ;  /* 0x00000000000c7947 */ /* 0x000fec0003800000 */
.L_x_94:
[----:B------:R-:W1:Y:S01]  /*5550*/  LDCU UR4, c[0x0][0x880] ;  /* 0x00011000ff0477ac */ /* 0x000e620008000800 */
[----:B------:R-:W-:Y:S01]  /*5560*/  HFMA2 R141, -RZ, RZ, 0, 5.9604644775390625e-08 ;  /* 0x00000001ff8d7431 */ /* 0x000fe200000001ff */
[----:B-1---5:R-:W-:Y:S02]  /*5570*/  MOV R95, UR4 ;  /* 0x00000004005f7c02 */ /* 0x022fe40008000f00 */
.L_x_93:
[----:B-1----:R-:W1:Y:S02]  /*5580*/  LDC.64 R4, c[0x0][0x8b0] ;  /* 0x00022c00ff047b82 */ /* 0x002e640000000a00 */
        /* <DEDUP_REMOVED lines=11> */
[----:B------:R-:W-:Y:S05]  /*5640*/  BRA `(.L_x_95) ;  /* 0x0000000000087947 */ /* 0x000fea0003800000 */
.L_x_96:
[----:B------:R-:W1:Y:S02]  /*5650*/  LDCU UR4, c[0x0][0x8a0] ;  /* 0x00011400ff0477ac */ /* 0x000e640008000800 */
[----:B-1---5:R-:W-:Y:S02]  /*5660*/  MOV R77, UR4 ;  /* 0x00000004004d7c02 */ /* 0x022fe40008000f00 */
.L_x_95:
[----:B------:R-:W-:Y:S01]  /*5670*/  UISETP.NE.AND UP0, UPT, UR44, URZ, UPT ;  /* 0x000000ff2c00728c */ /* 0x000fe2000bf05270 */
[----:B------:R-:W-:-:S04]  /*5680*/  PLOP3.LUT P0, PT, PT, PT, PT, 0x8, 0x80 ;  /* 0x000000000080781c */ /* 0x000fc80003f0e170 */
[----:B------:R-:W-:-:S04]  /*5690*/  P2R R191, PR, RZ, 0x1 ;  /* 0x00000001ffbf7803 */ /* 0x000fc80000000000 */
[----:B------:R-:W-:Y:S05]  /*56a0*/  BRA.U !UP0, `(.L_x_97) ;  /* 0x00000001083c7547 */ /* 0x000fea000b800000 */
[----:B------:R-:W-:-:S04]  /*56b0*/  ISETP.NE.U32.AND P0, PT, R2, RZ, PT ;  /* 0x000000ff0200720c */ /* 0x000fc80003f05070 */
[----:B------:R-:W-:-:S13]  /*56c0*/  ISETP.NE.AND.EX P0, PT, R3, RZ, PT, P0 ;  /* 0x000000ff0300720c */ /* 0x000fda0003f05300 */
[----:B-----5:R-:W-:-:S04]  /*56d0*/  @!P0 FSETP.EQ.AND P1, PT, R95, RZ, PT ;  /* 0x000000ff5f00820b */ /* 0x020fc80003f22000 */
[----:B------:R-:W-:Y:S01]  /*56e0*/  P2R R191, PR, RZ, 0x2 ;  /* 0x00000002ffbf7803 */ /* 0x000fe20000000000 */
[----:B------:R-:W-:Y:S08]  /*56f0*/  @!P0 BRA `(.L_x_97) ;  /* 0x0000000000288947 */ /* 0x000ff00003800000 */
[----:B------:R-:W2:Y:S01]  /*5700*/  LDCU.64 UR4, c[0x0][0x888] ;  /* 0x00011100ff0477ac */ /* 0x000ea20008000a00 */
[----:B------:R-:W-:Y:S02]  /*5710*/  LOP3.LUT P1, RZ, R141, 0xff, RZ, 0xc0, !PT ;  /* 0x000000ff8dff7812 */ /* 0x000fe4000782c0ff */
[----:B------:R-:W-:-:S04]  /*5720*/  FSETP.NEU.AND P0, PT, R95, RZ, PT ;  /* 0x000000ff5f00720b */ /* 0x000fc80003f0d000 */
[----:B------:R-:W-:Y:S02]  /*5730*/  SEL R0, RZ, 0xffffffff, P0 ;  /* 0xffffffffff007807 */ /* 0x000fe40000000000 */
[----:B--2---:R-:W-:-:S04]  /*5740*/  ISETP.NE.U32.AND P2, PT, RZ, UR4, PT ;  /* 0x00000004ff007c0c */ /* 0x004fc8000bf45070 */
[----:B------:R-:W-:-:S04]  /*5750*/  ISETP.NE.AND.EX P2, PT, RZ, UR5, PT, P2 ;  /* 0x00000005ff007c0c */ /* 0x000fc8000bf45320 */
[----:B------:R-:W-:-:S04]  /*5760*/  @!P1 SEL R0, RZ, 0xffffffff, P2 ;  /* 0xffffffffff009807 */ /* 0x000fc80001000000 */
[----:B------:R-:W-:-:S04]  /*5770*/  LOP3.LUT R0, R0, 0x1, RZ, 0xc0, !PT ;  /* 0x0000000100007812 */ /* 0x000fc800078ec0ff */
[----:B------:R-:W-:-:S04]  /*5780*/  ISETP.EQ.U32.AND P0, PT, R0, 0x1, PT ;  /* 0x000000010000780c */ /* 0x000fc80003f02070 */
[----:B------:R-:W-:-:S09]  /*5790*/  P2R R191, PR, RZ, 0x1 ;  /* 0x00000001ffbf7803 */ /* 0x000fd20000000000 */
.L_x_97:
[----:B------:R-:W-:Y:S01]  /*57a0*/  ISETP.NE.AND P4, PT, R191, RZ, PT ;  /* 0x000000ffbf00720c */ /* 0x000fe20003f85270 */
[----:B------:R-:W2:Y:S01]  /*57b0*/  LDCU.64 UR4, c[0x0][0x888] ;  /* 0x00011100ff0477ac */ /* 0x000ea20008000a00 */
[----:B------:R-:W-:Y:S01]  /*57c0*/  LEA R5, R75, UR41, 0x3 ;  /* 0x000000294b057c11 */ /* 0x000fe2000f8e18ff */
[----:B------:R-:W-:Y:S01]  /*57d0*/  IMAD.MOV.U32 R157, RZ, RZ, 0x1 ;  /* 0x00000001ff9d7424 */ /* 0x000fe200078e00ff */
[----:B------:R-:W-:Y:S01]  /*57e0*/  SHF.L.U32 R2, R169, 0x1f, RZ ;  /* 0x0000001fa9027819 */ /* 0x000fe200000006ff */
[----:B------:R-:W-:Y:S01]  /*57f0*/  IMAD.SHL.U32 R147, R18, 0x80, RZ ;  /* 0x0000008012937824 */ /* 0x000fe200078e00ff */
[----:B------:R-:W-:Y:S01]  /*5800*/  CS2R R226, SRZ ;  /* 0x0000000000e27805 */ /* 0x000fe2000001ff00 */
[----:B------:R-:W-:Y:S01]  /*5810*/  IMAD.SHL.U32 R145, R19, 0x80, RZ ;  /* 0x0000008013917824 */ /* 0x000fe200078e00ff */
[----:B------:R-:W-:Y:S01]  /*5820*/  CS2R R224, SRZ ;  /* 0x0000000000e07805 */ /* 0x000fe2000001ff00 */
[----:B------:R-:W-:Y:S01]  /*5830*/  IMAD R73, R75, 0x80, R196 ;  /* 0x000000804b497824 */ /* 0x000fe200078e02c4 */
[----:B------:R-:W-:Y:S01]  /*5840*/  CS2R R222, SRZ ;  /* 0x0000000000de7805 */ /* 0x000fe2000001ff00 */
[----:B------:R-:W-:Y:S01]  /*5850*/  IMAD.MOV.U32 R194, RZ, RZ, RZ ;  /* 0x000000ffffc27224 */ /* 0x000fe200078e00ff */
[----:B------:R-:W-:-:S02]  /*5860*/  CS2R R220, SRZ ;  /* 0x0000000000dc7805 */ /* 0x000fc4000001ff00 */
[----:B-1----:R-:W-:Y:S01]  /*5870*/  @!P4 LEA R7, R165, UR41, 0x3 ;  /* 0x00000029a507cc11 */ /* 0x002fe2000f8e18ff */
[----:B------:R-:W-:Y:S01]  /*5880*/  IMAD.MOV.U32 R155, RZ, RZ, R163 ;  /* 0x000000ffff9b7224 */ /* 0x000fe200078e00a3 */
[----:B------:R-:W-:Y:S01]  /*5890*/  @!P4 SHF.L.U32 R4, R163, 0x1f, RZ ;  /* 0x0000001fa304c819 */ /* 0x000fe200000006ff */
[----:B------:R-:W-:Y:S01]  /*58a0*/  IMAD.MOV.U32 R153, RZ, RZ, R165 ;  /* 0x000000ffff997224 */ /* 0x000fe200078e00a5 */
[----:B------:R-:W-:Y:S02]  /*58b0*/  CS2R R218, SRZ ;  /* 0x0000000000da7805 */ /* 0x000fe4000001ff00 */
[----:B------:R-:W-:Y:S01]  /*58c0*/  CS2R R216, SRZ ;  /* 0x0000000000d87805 */ /* 0x000fe2000001ff00 */
[----:B------:R-:W1:Y:S01]  /*58d0*/  @!P4 SYNCS.PHASECHK.TRANS64.TRYWAIT P1, [R7+URZ+0xc0], R4 ;  /* 0x0000c0040700c5a7 */ /* 0x000e6200080211ff */
[----:B--2---:R-:W-:Y:S02]  /*58e0*/  ISETP.NE.U32.AND P0, PT, RZ, UR4, PT ;  /* 0x00000004ff007c0c */ /* 0x004fe4000bf05070 */
[----:B------:R-:W-:-:S02]  /*58f0*/  CS2R R214, SRZ ;  /* 0x0000000000d67805 */ /* 0x000fc4000001ff00 */
[----:B------:R-:W-:Y:S02]  /*5900*/  CS2R R212, SRZ ;  /* 0x0000000000d47805 */ /* 0x000fe4000001ff00 */
[----:B------:R-:W-:-:S04]  /*5910*/  ISETP.NE.AND.EX P0, PT, RZ, UR5, PT, P0 ;  /* 0x00000005ff007c0c */ /* 0x000fc8000bf05300 */
[----:B------:R-:W-:Y:S02]  /*5920*/  SEL R3, RZ, 0xffffffff, P0 ;  /* 0xffffffffff037807 */ /* 0x000fe40000000000 */
[----:B------:R-:W-:Y:S01]  /*5930*/  LOP3.LUT P0, RZ, R141, 0xff, RZ, 0xc0, !PT ;  /* 0x000000ff8dff7812 */ /* 0x000fe2000780c0ff */
[----:B------:R-:W2:Y:S01]  /*5940*/  SYNCS.PHASECHK.TRANS64.TRYWAIT P2, [R5+URZ+0x110], R2 ;  /* 0x00011002050075a7 */ /* 0x000ea200080411ff */
[----:B-1----:R-:W-:Y:S02]  /*5950*/  @!P4 SEL R157, RZ, 0x1, !P1 ;  /* 0x00000001ff9dc807 */ /* 0x002fe40004800000 */
[----:B--2---:R-:W-:Y:S02]  /*5960*/  P2R R189, PR, RZ, 0x4 ;  /* 0x00000004ffbd7803 */ /* 0x004fe40000000000 */
[----:B-----5:R-:W-:-:S04]  /*5970*/  FSETP.NEU.AND P2, PT, R95, RZ, PT ;  /* 0x000000ff5f00720b */ /* 0x020fc80003f4d000 */
[----:B------:R-:W-:-:S04]  /*5980*/  SEL R0, RZ, 0xffffffff, P2 ;  /* 0xffffffffff007807 */ /* 0x000fc80001000000 */
[----:B------:R-:W-:Y:S02]  /*5990*/  @P3 SEL R0, R3, R0, !P0 ;  /* 0x0000000003003207 */ /* 0x000fe40004000000 */
[----:B------:R-:W-:Y:S02]  /*59a0*/  PLOP3.LUT P0, PT, PT, PT, PT, 0x80, 0x8 ;  /* 0x000000000008781c */ /* 0x000fe40003f0f070 */
[----:B------:R-:W-:-:S04]  /*59b0*/  LOP3.LUT R0, R0, 0x1, RZ, 0xc0, !PT ;  /* 0x0000000100007812 */ /* 0x000fc800078ec0ff */
[----:B------:R-:W-:-:S04]  /*59c0*/  ISETP.NE.U32.AND P2, PT, R0, 0x1, PT ;  /* 0x000000010000780c */ /* 0x000fc80003f45070 */
[----:B------:R-:W-:Y:S02]  /*59d0*/  P2R R181, PR, RZ, 0x4 ;  /* 0x00000004ffb57803 */ /* 0x000fe40000000000 */
[----:B------:R-:W-:-:S04]  /*59e0*/  PLOP3.LUT P2, PT, PT, PT, PT, 0x8, 0x80 ;  /* 0x000000000080781c */ /* 0x000fc80003f4e170 */
[----:B------:R-:W-:-:S09]  /*59f0*/  P2R R187, PR, RZ, 0x4 ;  /* 0x00000004ffbb7803 */ /* 0x000fd20000000000 */
.L_x_112:
[----:B------:R-:W-:Y:S01]  /*5a00*/  ISETP.NE.AND P1, PT, R191, RZ, PT ;  /* 0x000000ffbf00720c */ /* 0x000fe20003f25270 */
[----:B------:R-:W-:Y:S05]  /*5a10*/  YIELD ;  /* 0x0000000000007946 */ /* 0x000fea0003800000 */
[----:B------:R-:W-:Y:S01]  /*5a20*/  P2R R185, PR, RZ, 0x1 ;  /* 0x00000001ffb97803 */ /* 0x000fe20000000000 */
[----:B------:R-:W-:Y:S06]  /*5a30*/  BSSY B1, `(.L_x_98) ;  /* 0x0000029000017945 */ /* 0x000fec0003800000 */
[----:B------:R-:W-:Y:S05]  /*5a40*/  @P1 BRA `(.L_x_99) ;  /* 0x00000000009c1947 */ /* 0x000fea0003800000 */
[----:B------:R-:W-:Y:S01]  /*5a50*/  ISETP.NE.AND P1, PT, R181, RZ, PT ;  /* 0x000000ffb500720c */ /* 0x000fe20003f25270 */
[----:B------:R-:W-:Y:S01]  /*5a60*/  BSSY B0, `(.L_x_100) ;  /* 0x000000b000007945 */ /* 0x000fe20003800000 */
[----:B------:R-:W-:Y:S11]  /*5a70*/  ISETP.NE.AND P0, PT, R157, RZ, PT ;  /* 0x000000ff9d00720c */ /* 0x000ff60003f05270 */
[----:B------:R-:W-:Y:S05]  /*5a80*/  @P1 LEA R8, R165, R232, 0xd ;  /* 0x000000e8a5081211 */ /* 0x000fea00078e68ff */
[--C-:B------:R-:W-:Y:S02]  /*5a90*/  @P1 IMAD R6, R175, -0x10, R8.reuse ;  /* 0xfffffff0af061824 */ /* 0x100fe400078e0208 */
[----:B------:R-:W-:Y:S03]  /*5aa0*/  @P1 IMAD R4, R173, -0x10, R8 ;  /* 0xfffffff0ad041824 */ /* 0x000fe600078e0208 */
[----:B------:R-:W-:Y:S01]  /*5ab0*/  @P1 LEA R2, R171, R6, 0x4 ;  /* 0x00000006ab021211 */ /* 0x000fe200078e20ff */
[----:B------:R-:W-:Y:S06]  /*5ac0*/  @P0 BRA `(.L_x_101) ;  /* 0x0000000000100947 */ /* 0x000fec0003800000 */
[----:B------:R-:W-:Y:S02]  /*5ad0*/  LEA R3, R165, UR41, 0x3 ;  /* 0x00000029a5037c11 */ /* 0x000fe4000f8e18ff */
[----:B------:R-:W-:Y:S04]  /*5ae0*/  SHF.L.U32 R0, R163, 0x1f, RZ ;  /* 0x0000001fa3007819 */ /* 0x000fe800000006ff */
[----:B------:R-:W1:Y:S02]  /*5af0*/  SYNCS.PHASECHK.TRANS64.TRYWAIT P0, [R3+URZ+0xc0], R0 ;  /* 0x0000c000030075a7 */ /* 0x000e6400080011ff */
[----:B-1----:R-:W-:Y:S05]  /*5b00*/  @!P0 BRA `(.L_x_102) ;  /* 0x00000088003c8947 */ /* 0x002fea0003800000 */
.L_x_101:
[----:B------:R-:W-:Y:S05]  /*5b10*/  BSYNC B0 ;  /* 0x0000000000007941 */ /* 0x000fea0003800000 */
.L_x_100:
[----:B------:R-:W-:Y:S01]  /*5b20*/  ISETP.NE.AND P0, PT, R181, RZ, PT ;  /* 0x000000ffb500720c */ /* 0x000fe20003f05270 */
[----:B-1----:R-:W-:Y:S01]  /*5b30*/  IMAD.U32 R0, RZ, RZ, UR37 ;  /* 0x00000025ff007e24 */ /* 0x002fe2000f8e00ff */
[C---:B------:R-:W-:Y:S01]  /*5b40*/  LEA R3, R153.reuse, UR41, 0x3 ;  /* 0x0000002999037c11 */ /* 0x040fe2000f8e18ff */
[----:B------:R-:W-:Y:S02]  /*5b50*/  VIADD R153, R153, 0x1 ;  /* 0x0000000199997836 */ /* 0x000fe40000000000 */
[----:B------:R-:W-:Y:S02]  /*5b60*/  VIADD R165, R165, 0x1 ;  /* 0x00000001a5a57836 */ /* 0x000fe40000000000 */
[----:B------:R-:W-:Y:S05]  /*5b70*/  VIADD R3, R3, 0xd0 ;  /* 0x000000d003037836 */ /* 0x000fea0000000000 */
[----:B------:R-:W-:Y:S01]  /*5b80*/  PRMT R0, R0, 0x654, R3 ;  /* 0x0000065400007816 */ /* 0x000fe20000000003 */
[----:B------:R-:W1:Y:S04]  /*5b90*/  @P0 LDS.128 R212, [R8] ;  /* 0x0000000008d40984 */ /* 0x000e680000000c00 */
[----:B------:R-:W2:Y:S04]  /*5ba0*/  @P0 LDS.128 R220, [R4+0x20] ;  /* 0x0000200004dc0984 */ /* 0x000ea80000000c00 */
[----:B------:R-:W3:Y:S04]  /*5bb0*/  @P0 LDS.128 R216, [R6+0x10] ;  /* 0x0000100006d80984 */ /* 0x000ee80000000c00 */
[----:B------:R4:W1:Y:S01]  /*5bc0*/  @P0 LDS.128 R224, [R2+0x10] ;  /* 0x0000100002e00984 */ /* 0x0008620000000c00 */
[C---:B------:R-:W-:Y:S01]  /*5bd0*/  ISETP.NE.AND P0, PT, R153.reuse, 0x2, PT ;  /* 0x000000029900780c */ /* 0x040fe20003f05270 */
[----:B------:R-:W-:Y:S01]  /*5be0*/  @!PT LDS RZ, [RZ] ;  /* 0x00000000fffff984 */ /* 0x000fe20000000800 */
[----:B------:R-:W-:Y:S01]  /*5bf0*/  @!PT LDS RZ, [RZ] ;  /* 0x00000000fffff984 */ /* 0x000fe20000000800 */
[----:B------:R-:W-:Y:S01]  /*5c00*/  @!PT LDS RZ, [RZ] ;  /* 0x00000000fffff984 */ /* 0x000fe20000000800 */
[----:B------:R-:W-:Y:S01]  /*5c10*/  @!PT LDS RZ, [RZ] ;  /* 0x00000000fffff984 */ /* 0x000fe20000000800 */
[----:B------:R5:W-:Y:S06]  /*5c20*/  MEMBAR.ALL.CTA ;  /* 0x0000000000007992 */ /* 0x000bec0000008000 */
[----:B-----5:R-:W5:Y:S01]  /*5c30*/  FENCE.VIEW.ASYNC.S ;  /* 0x00000000000073c6 */ /* 0x020f620000000000 */
[----:B------:R-:W-:Y:S02]  /*5c40*/  SEL R153, R153, RZ, P0 ;  /* 0x000000ff99997207 */ /* 0x000fe40000000000 */
[----:B----4-:R-:W-:Y:S02]  /*5c50*/  SEL R2, RZ, 0x1, P0 ;  /* 0x00000001ff027807 */ /* 0x010fe40000000000 */
[----:B------:R-:W-:Y:S02]  /*5c60*/  ISETP.NE.AND P0, PT, R165, 0x2, PT ;  /* 0x00000002a500780c */ /* 0x000fe40003f05270 */
[----:B------:R-:W-:Y:S01]  /*5c70*/  LOP3.LUT R155, R155, R2, RZ, 0x3c, !PT ;  /* 0x000000029b9b7212 */ /* 0x000fe200078e3cff */
[----:B-----5:R4:W-:Y:S01]  /*5c80*/  SYNCS.ARRIVE.TRANS64.RED.A1T0 RZ, [R0+URZ], RZ ;  /* 0x000000ff00ff79a7 */ /* 0x0209e200081004ff */
[----:B------:R-:W-:Y:S02]  /*5c90*/  SEL R165, R165, RZ, P0 ;  /* 0x000000ffa5a57207 */ /* 0x000fe40000000000 */
[----:B----4-:R-:W-:Y:S04]  /*5ca0*/  SEL R0, RZ, 0x1, P0 ;  /* 0x00000001ff007807 */ /* 0x010fe80000000000 */
[----:B-123--:R-:W-:Y:S03]  /*5cb0*/  LOP3.LUT R163, R163, R0, RZ, 0x3c, !PT ;  /* 0x00000000a3a37212 */ /* 0x00efe600078e3cff */
.L_x_99:
[----:B------:R-:W-:Y:S05]  /*5cc0*/  BSYNC B1 ;  /* 0x0000000000017941 */ /* 0x000fea0003800000 */
.L_x_98:
[----:B------:R-:W-:Y:S01]  /*5cd0*/  ISETP.NE.AND P1, PT, R189, RZ, PT ;  /* 0x000000ffbd00720c */ /* 0x000fe20003f25270 */
[----:B------:R-:W-:Y:S01]  /*5ce0*/  IMAD.IADD R2, R73, 0x1, R194 ;  /* 0x0000000149027824 */ /* 0x000fe200078e02c2 */
[----:B------:R-:W-:Y:S01]  /*5cf0*/  ISETP.NE.AND P0, PT, R187, RZ, PT ;  /* 0x000000ffbb00720c */ /* 0x000fe20003f05270 */
[----:B------:R-:W-:Y:S01]  /*5d00*/  BSSY B0, `(.L_x_103) ;  /* 0x0000008000007945 */ /* 0x000fe20003800000 */
[----:B------:R-:W-:Y:S02]  /*5d10*/  LEA R143, R75, UR41, 0x3 ;  /* 0x000000294b8f7c11 */ /* 0x000fe4000f8e18ff */
[----:B------:R-:W-:Y:S02]  /*5d20*/  PLOP3.LUT P0, PT, P0, P1, PT, 0xf8, 0x8f ;  /* 0x00000000008f781c */ /* 0x000fe40000703f70 */
[----:B------:R-:W-:Y:S11]  /*5d30*/  SHF.R.U32.HI R4, RZ, 0x15, R2 ;  /* 0x00000015ff047819 */ /* 0x000ff60000011602 */
[----:B------:R-:W-:Y:S05]  /*5d40*/  @P0 BRA `(.L_x_104) ;  /* 0x00000000000c0947 */ /* 0x000fea0003800000 */
[----:B------:R-:W-:Y:S04]  /*5d50*/  SHF.L.U32 R0, R169, 0x1f, RZ ;  /* 0x0000001fa9007819 */ /* 0x000fe800000006ff */
[----:B------:R-:W1:Y:S02]  /*5d60*/  SYNCS.PHASECHK.TRANS64.TRYWAIT P0, [R143+URZ+0x110], R0 ;  /* 0x000110008f0075a7 */ /* 0x000e6400080011ff */
[----:B-1----:R-:W-:Y:S05]  /*5d70*/  @!P0 BRA `(.L_x_105) ;  /* 0x0000008400b48947 */ /* 0x002fea0003800000 */
.L_x_104:
[----:B------:R-:W-:Y:S05]  /*5d80*/  BSYNC B0 ;  /* 0x0000000000007941 */ /* 0x000fea0003800000 */
.L_x_103:
[----:B------:R-:W-:Y:S11]  /*5d90*/  LOP3.LUT P0, RZ, R4, 0x3, R179, 0x48, !PT ;  /* 0x0000000304ff7812 */ /* 0x000ff600078048b3 */
[----:B------:R-:W-:Y:S02]  /*5da0*/  @!UPT UIADD3 URZ, UPT, UPT, URZ, URZ, URZ ;  /* 0x000000fffffff290 */ /* 0x000fe4000fffe0ff */
[----:B------:R-:W-:Y:S05]  /*5db0*/  @!P0 BRA `(.L_x_106) ;  /* 0x0000000000408947 */ /* 0x000fea0003800000 */
[----:B------:R-:W2:Y:S01]  /*5dc0*/  LDCU.64 UR8, c[0x4][0x70] ;  /* 0x01000e00ff0877ac */ /* 0x000ea20008000a00 */
[----:B------:R-:W-:Y:S01]  /*5dd0*/  MOV R15, 0x0 ;  /* 0x00000000000f7802 */ /* 0x000fe20000000f00 */
[----:B------:R-:W-:Y:S02]  /*5de0*/  HFMA2 R12, -RZ, RZ, 0, 5.9604644775390625e-08 ;  /* 0x00000001ff0c7431 */ /* 0x000fe400000001ff */
[----:B------:R-:W-:Y:S02]  /*5df0*/  IMAD.MOV.U32 R8, RZ, RZ, 0x192 ;  /* 0x00000192ff087424 */ /* 0x000fe400078e00ff */
[----:B------:R-:W-:Y:S01]  /*5e00*/  IMAD.MOV.U32 R13, RZ, RZ, RZ ;  /* 0x000000ffff0d7224 */ /* 0x000fe200078e00ff */
[----:B------:R-:W3:Y:S01]  /*5e10*/  LDCU.64 UR6, c[0x4][0x78] ;  /* 0x01000f00ff0677ac */ /* 0x000ee20008000a00 */
[----:B------:R-:W4:Y:S01]  /*5e20*/  LDC.64 R14, c[0x4][R15] ;  /* 0x010000000f0e7b82 */ /* 0x000f220000000a00 */
[----:B------:R-:W5:Y:S01]  /*5e30*/  LDCU.64 UR4, c[0x4][0x10] ;  /* 0x01000200ff0477ac */ /* 0x000f620008000a00 */
[----:B--2---:R-:W-:Y:S01]  /*5e40*/  MOV R5, UR9 ;  /* 0x0000000900057c02 */ /* 0x004fe20008000f00 */
[----:B------:R-:W-:Y:S01]  /*5e50*/  IMAD.U32 R4, RZ, RZ, UR8 ;  /* 0x00000008ff047e24 */ /* 0x000fe2000f8e00ff */
[----:B---3--:R-:W-:Y:S01]  /*5e60*/  MOV R7, UR7 ;  /* 0x0000000700077c02 */ /* 0x008fe20008000f00 */
[----:B------:R-:W-:Y:S01]  /*5e70*/  IMAD.U32 R6, RZ, RZ, UR6 ;  /* 0x00000006ff067e24 */ /* 0x000fe2000f8e00ff */
[----:B-----5:R-:W-:Y:S01]  /*5e80*/  MOV R11, UR5 ;  /* 0x00000005000b7c02 */ /* 0x020fe20008000f00 */
[----:B------:R-:W-:Y:S02]  /*5e90*/  IMAD.U32 R10, RZ, RZ, UR4 ;  /* 0x00000004ff0a7e24 */ /* 0x000fe4000f8e00ff */
[----:B------:R-:W-:Y:S07]  /*5ea0*/  LEPC R20, `(.L_x_106) ;  /* 0x000000001014794e */ /* 0x000fee0000000000 */
[----:B-1--4-:R-:W-:Y:S05]  /*5eb0*/  CALL.ABS.NOINC R14 ;  /* 0x000000000e007343 */ /* 0x012fea0003c00000 */
.L_x_106:
[----:B------:R-:W-:Y:S05]  /*5ec0*/  WARPSYNC.ALL ;  /* 0x0000000000007948 */ /* 0x000fea0003800000 */
[----:B------:R-:W-:Y:S01]  /*5ed0*/  F2FP.F16.E4M3.UNPACK_B R4, R216.H1 ;  /* 0x000000d8ff04723e */ /* 0x000fe200030006ff */
[----:B------:R-:W-:Y:S01]  /*5ee0*/  USHF.L.U32 UR8, UR42, 0xd, URZ ;  /* 0x0000000d2a087899 */ /* 0x000fe200080006ff */
[----:B------:R-:W-:Y:S01]  /*5ef0*/  F2FP.F16.E4M3.UNPACK_B R111, R214.H1 ;  /* 0x000000d6ff6f723e */ /* 0x000fe200030006ff */
[----:B------:R-:W-:Y:S01]  /*5f00*/  BSSY.RECONVERGENT B0, `(.L_x_107) ;  /* 0x0000774000007945 */ /* 0x000fe20003800200 */
[----:B------:R-:W-:Y:S01]  /*5f10*/  R2UR UR4, R2 ;  /* 0x00000000020472ca */ /* 0x000fe200000e0000 */
[--C-:B------:R-:W-:Y:S01]  /*5f20*/  HADD2.F32 R83, -RZ, R4.reuse.H0_H0 ;  /* 0x20000004ff537230 */ /* 0x100fe20000004100 */
[----:B-1----:R-:W-:Y:S01]  /*5f30*/  F2FP.F16.E4M3.UNPACK_B R0, R217 ;  /* 0x000000d9ff00723e */ /* 0x002fe200020006ff */
[--C-:B------:R-:W-:Y:S01]  /*5f40*/  HADD2.F32 R69, -RZ, R111.reuse.H0_H0 ;  /* 0x2000006fff457230 */ /* 0x100fe20000004100 */
[----:B------:R-:W-:Y:S01]  /*5f50*/  F2FP.F16.E4M3.UNPACK_B R101, R212.H1 ;  /* 0x000000d4ff65723e */ /* 0x000fe200030006ff */
[----:B------:R-:W-:Y:S01]  /*5f60*/  HADD2.F32 R68, -RZ, R111.H1_H1 ;  /* 0x3000006fff447230 */ /* 0x000fe20000004100 */
[----:B------:R-:W-:Y:S01]  /*5f70*/  F2FP.F16.E4M3.UNPACK_B R3, R216 ;  /* 0x000000d8ff03723e */ /* 0x000fe200020006ff */
[----:B------:R-:W-:Y:S01]  /*5f80*/  HADD2.F32 R76, -RZ, R4.H1_H1 ;  /* 0x30000004ff4c7230 */ /* 0x000fe20000004100 */
[----:B------:R-:W-:Y:S01]  /*5f90*/  F2FP.F16.E4M3.UNPACK_B R4, R218.H1 ;  /* 0x000000daff04723e */ /* 0x000fe200030006ff */
[--C-:B------:R-:W-:Y:S01]  /*5fa0*/  HADD2.F32 R200, -RZ, R101.reuse.H0_H0 ;  /* 0x20000065ffc87230 */ /* 0x100fe20000004100 */
[-C--:B------:R-:W-:Y:S01]  /*5fb0*/  F2FP.F16.E4M3.UNPACK_B R103, R213.reuse ;  /* 0x000000d5ff67723e */ /* 0x080fe200020006ff */
[----:B------:R-:W-:Y:S01]  /*5fc0*/  HADD2.F32 R85, -RZ, R0.H0_H0 ;  /* 0x20000000ff557230 */ /* 0x000fe20000004100 */
[----:B------:R-:W-:Y:S01]  /*5fd0*/  F2FP.F16.E4M3.UNPACK_B R105, R213.H1 ;  /* 0x000000d5ff69723e */ /* 0x000fe200030006ff */
[----:B------:R-:W-:Y:S01]  /*5fe0*/  HADD2.F32 R91, -RZ, R4.H0_H0 ;  /* 0x20000004ff5b7230 */ /* 0x000fe20000004100 */
[----:B------:R-:W-:Y:S01]  /*5ff0*/  F2FP.F16.E4M3.UNPACK_B R107, R214 ;  /* 0x000000d6ff6b723e */ /* 0x000fe200020006ff */
[----:B------:R-:W-:Y:S01]  /*6000*/  HADD2.F32 R78, -RZ, R0.H1_H1 ;  /* 0x30000000ff4e7230 */ /* 0x000fe20000004100 */
[----:B------:R-:W-:Y:S01]  /*6010*/  F2FP.F16.E4M3.UNPACK_B R0, R218 ;  /* 0x000000daff00723e */ /* 0x000fe200020006ff */
[----:B------:R-:W-:Y:S01]  /*6020*/  HADD2.F32 R202, -RZ, R101.H1_H1 ;  /* 0x30000065ffca7230 */ /* 0x000fe20000004100 */
[----:B------:R-:W-:Y:S01]  /*6030*/  F2FP.F16.E4M3.UNPACK_B R109, R215 ;  /* 0x000000d7ff6d723e */ /* 0x000fe200020006ff */
[--C-:B------:R-:W-:Y:S01]  /*6040*/  HADD2.F32 R81, -RZ, R3.reuse.H0_H0 ;  /* 0x20000003ff517230 */ /* 0x100fe20000004100 */
[----:B------:R-:W-:Y:S01]  /*6050*/  F2FP.F16.E4M3.UNPACK_B R99, R212 ;  /* 0x000000d4ff63723e */ /* 0x000fe200020006ff */
[----:B------:R-:W-:Y:S01]  /*6060*/  HADD2.F32 R74, -RZ, R3.H1_H1 ;  /* 0x30000003ff4a7230 */ /* 0x000fe20000004100 */
[----:B------:R-:W-:Y:S01]  /*6070*/  F2FP.F16.E4M3.UNPACK_B R3, R217.H1 ;  /* 0x000000d9ff03723e */ /* 0x000fe200030006ff */
[--C-:B------:R-:W-:Y:S01]  /*6080*/  HADD2.F32 R101, -RZ, R103.reuse.H0_H0 ;  /* 0x20000067ff657230 */ /* 0x100fe20000004100 */
[----:B------:R-:W-:Y:S01]  /*6090*/  F2FP.F16.E4M3.UNPACK_B R108, R224.H1 ;  /* 0x000000e0ff6c723e */ /* 0x000fe200030006ff */
[----:B------:R-:W-:Y:S01]  /*60a0*/  HADD2.F32 R204, -RZ, R103.H1_H1 ;  /* 0x30000067ffcc7230 */ /* 0x000fe20000004100 */
[----:B------:R-:W-:Y:S01]  /*60b0*/  F2FP.F16.E4M3.UNPACK_B R116, R226.H1 ;  /* 0x000000e2ff74723e */ /* 0x000fe200030006ff */
[--C-:B------:R-:W-:Y:S01]  /*60c0*/  HADD2.F32 R103, -RZ, R105.reuse.H0_H0 ;  /* 0x20000069ff677230 */ /* 0x100fe20000004100 */
[----:B------:R-:W-:Y:S01]  /*60d0*/  ISETP.NE.AND P6, PT, R187, RZ, PT ;  /* 0x000000ffbb00720c */ /* 0x000fe20003fc5270 */
[----:B------:R-:W-:Y:S01]  /*60e0*/  HADD2.F32 R206, -RZ, R105.H1_H1 ;  /* 0x30000069ffce7230 */ /* 0x000fe20000004100 */
[----:B------:R-:W-:Y:S01]  /*60f0*/  ISETP.NE.AND P2, PT, R177, RZ, PT ;  /* 0x000000ffb100720c */ /* 0x000fe20003f45270 */
[--C-:B------:R-:W-:Y:S02]  /*6100*/  HADD2.F32 R105, -RZ, R107.reuse.H0_H0 ;  /* 0x2000006bff697230 */ /* 0x100fe40000004100 */
[----:B------:R-:W-:Y:S01]  /*6110*/  HADD2.F32 R208, -RZ, R107.H1_H1 ;  /* 0x3000006bffd07230 */ /* 0x000fe20000004100 */
[----:B------:R-:W-:Y:S01]  /*6120*/  F2FP.F16.E4M3.UNPACK_B R107, R215.H1 ;  /* 0x000000d7ff6b723e */ /* 0x000fe200030006ff */
[--C-:B------:R-:W-:Y:S02]  /*6130*/  HADD2.F32 R89, -RZ, R0.reuse.H0_H0 ;  /* 0x20000000ff597230 */ /* 0x100fe40000004100 */
[----:B------:R-:W-:Y:S01]  /*6140*/  HADD2.F32 R82, -RZ, R0.H1_H1 ;  /* 0x30000000ff527230 */ /* 0x000fe20000004100 */
[-C--:B------:R-:W-:Y:S01]  /*6150*/  F2FP.F16.E4M3.UNPACK_B R0, R219.reuse.H1 ;  /* 0x000000dbff00723e */ /* 0x080fe200030006ff */
[--C-:B------:R-:W-:Y:S02]  /*6160*/  HADD2.F32 R87, -RZ, R3.reuse.H0_H0 ;  /* 0x20000003ff577230 */ /* 0x100fe40000004100 */
[----:B------:R-:W-:Y:S01]  /*6170*/  HADD2.F32 R80, -RZ, R3.H1_H1 ;  /* 0x30000003ff507230 */ /* 0x000fe20000004100 */
[----:B------:R-:W-:Y:S01]  /*6180*/  F2FP.F16.E4M3.UNPACK_B R3, R219 ;  /* 0x000000dbff03723e */ /* 0x000fe200020006ff */
[----:B------:R-:W-:Y:S01]  /*6190*/  HADD2.F32 R84, -RZ, R4.H1_H1 ;  /* 0x30000004ff547230 */ /* 0x000fe20000004100 */
[-C--:B------:R-:W-:Y:S01]  /*61a0*/  F2FP.F16.E4M3.UNPACK_B R4, R220.reuse.H1 ;  /* 0x000000dcff04723e */ /* 0x080fe200030006ff */
[--C-:B------:R-:W-:Y:S02]  /*61b0*/  HADD2.F32 R72, -RZ, R107.reuse.H1_H1 ;  /* 0x3000006bff487230 */ /* 0x100fe40000004100 */
[----:B------:R-:W-:Y:S02]  /*61c0*/  HADD2.F32 R79, -RZ, R107.H0_H0 ;  /* 0x2000006bff4f7230 */ /* 0x000fe40000004100 */
[--C-:B------:R-:W-:Y:S02]  /*61d0*/  HADD2.F32 R107, -RZ, R0.reuse.H0_H0 ;  /* 0x20000000ff6b7230 */ /* 0x100fe40000004100 */
[----:B------:R-:W-:Y:S01]  /*61e0*/  HADD2.F32 R88, -RZ, R0.H1_H1 ;  /* 0x30000000ff587230 */ /* 0x000fe20000004100 */
[-C--:B------:R-:W-:Y:S01]  /*61f0*/  F2FP.F16.E4M3.UNPACK_B R0, R221.reuse ;  /* 0x000000ddff00723e */ /* 0x080fe200020006ff */
[--C-:B------:R-:W-:Y:S02]  /*6200*/  HADD2.F32 R93, -RZ, R3.reuse.H0_H0 ;  /* 0x20000003ff5d7230 */ /* 0x100fe40000004100 */
[----:B------:R-:W-:Y:S01]  /*6210*/  HADD2.F32 R86, -RZ, R3.H1_H1 ;  /* 0x30000003ff567230 */ /* 0x000fe20000004100 */
[----:B------:R-:W-:Y:S01]  /*6220*/  F2FP.F16.E4M3.UNPACK_B R3, R220 ;  /* 0x000000dcff03723e */ /* 0x000fe200020006ff */
[--C-:B------:R-:W-:Y:S02]  /*6230*/  HADD2.F32 R111, -RZ, R4.reuse.H0_H0 ;  /* 0x20000004ff6f7230 */ /* 0x100fe40000004100 */
[----:B------:R-:W-:Y:S01]  /*6240*/  HADD2.F32 R92, -RZ, R4.H1_H1 ;  /* 0x30000004ff5c7230 */ /* 0x000fe20000004100 */
[-C--:B------:R-:W-:Y:S01]  /*6250*/  F2FP.F16.E4M3.UNPACK_B R4, R222.reuse.H1 ;  /* 0x000000deff04723e */ /* 0x080fe200030006ff */
[--C-:B------:R-:W-:Y:S02]  /*6260*/  HADD2.F32 R113, -RZ, R0.reuse.H0_H0 ;  /* 0x20000000ff717230 */ /* 0x100fe40000004100 */
[----:B------:R-:W-:Y:S01]  /*6270*/  HADD2.F32 R94, -RZ, R0.H1_H1 ;  /* 0x30000000ff5e7230 */ /* 0x000fe20000004100 */
[----:B------:R-:W-:Y:S01]  /*6280*/  F2FP.F16.E4M3.UNPACK_B R0, R222 ;  /* 0x000000deff00723e */ /* 0x000fe200020006ff */
[--C-:B------:R-:W-:Y:S02]  /*6290*/  HADD2.F32 R71, -RZ, R109.reuse.H0_H0 ;  /* 0x2000006dff477230 */ /* 0x100fe40000004100 */
[----:B------:R-:W-:Y:S02]  /*62a0*/  HADD2.F32 R70, -RZ, R109.H1_H1 ;  /* 0x3000006dff467230 */ /* 0x000fe40000004100 */
[--C-:B------:R-:W-:Y:S02]  /*62b0*/  HADD2.F32 R109, -RZ, R3.reuse.H0_H0 ;  /* 0x20000003ff6d7230 */ /* 0x100fe40000004100 */
[----:B------:R-:W-:Y:S01]  /*62c0*/  HADD2.F32 R90, -RZ, R3.H1_H1 ;  /* 0x30000003ff5a7230 */ /* 0x000fe20000004100 */
[----:B------:R-:W-:Y:S01]  /*62d0*/  F2FP.F16.E4M3.UNPACK_B R3, R221.H1 ;  /* 0x000000ddff03723e */ /* 0x000fe200030006ff */
[--C-:B------:R-:W-:Y:S02]  /*62e0*/  HADD2.F32 R119, -RZ, R4.reuse.H0_H0 ;  /* 0x20000004ff777230 */ /* 0x100fe40000004100 */
[----:B------:R-:W-:Y:S02]  /*62f0*/  HADD2.F32 R100, -RZ, R4.H1_H1 ;  /* 0x30000004ff647230 */ /* 0x000fe40000004100 */
[--C-:B------:R-:W-:Y:S01]  /*6300*/  HADD2.F32 R117, -RZ, R0.reuse.H0_H0 ;  /* 0x20000000ff757230 */ /* 0x100fe20000004100 */
[----:B------:R-:W1:Y:S01]  /*6310*/  LDTM.x64 R4, tmem[UR4] ;  /* 0x00000004000479ee */ /* 0x000e620008340000 */
[----:B------:R-:W-:Y:S01]  /*6320*/  HADD2.F32 R98, -RZ, R0.H1_H1 ;  /* 0x30000000ff627230 */ /* 0x000fe20000004100 */
[-C--:B------:R-:W-:Y:S01]  /*6330*/  F2FP.F16.E4M3.UNPACK_B R0, R223.reuse.H1 ;  /* 0x000000dfff00723e */ /* 0x080fe200030006ff */
[--C-:B------:R-:W-:Y:S01]  /*6340*/  HADD2.F32 R115, -RZ, R3.reuse.H0_H0 ;  /* 0x20000003ff737230 */ /* 0x100fe20000004100 */
[----:B------:R-:W-:Y:S01]  /*6350*/  @P6 NOP ;  /* 0x0000000000006918 */ /* 0x000fe20000000000 */
[----:B------:R-:W-:Y:S01]  /*6360*/  HADD2.F32 R96, -RZ, R3.H1_H1 ;  /* 0x30000003ff607230 */ /* 0x000fe20000004100 */
[----:B------:R-:W-:Y:S01]  /*6370*/  F2FP.F16.E4M3.UNPACK_B R3, R223 ;  /* 0x000000dfff03723e */ /* 0x000fe200020006ff */
        /* <DEDUP_REMOVED lines=8> */
[----:B------:R-:W-:Y:S01]  /*6400*/  F2FP.F16.E4M3.UNPACK_B R0, R226 ;  /* 0x000000e2ff00723e */ /* 0x000fe200020006ff */
[--C-:B------:R-:W-:Y:S02]  /*6410*/  HADD2.F32 R125, -RZ, R3.reuse.H0_H0 ;  /* 0x20000003ff7d7230 */ /* 0x100fe40000004100 */
[----:B------:R-:W-:Y:S01]  /*6420*/  HADD2.F32 R106, -RZ, R3.H1_H1 ;  /* 0x30000003ff6a7230 */ /* 0x000fe20000004100 */
[----:B------:R-:W-:Y:S01]  /*6430*/  F2FP.F16.E4M3.UNPACK_B R3, R225.H1 ;  /* 0x000000e1ff03723e */ /* 0x000fe200030006ff */
[--C-:B------:R-:W-:Y:S02]  /*6440*/  HADD2.F32 R133, -RZ, R0.reuse.H0_H0 ;  /* 0x20000000ff857230 */ /* 0x100fe40000004100 */
[C---:B-1----:R-:W-:Y:S01]  /*6450*/  FMUL R2, R77.reuse, R5 ;  /* 0x000000054d027220 */ /* 0x042fe20000400000 */
[----:B------:R-:W-:Y:S01]  /*6460*/  HADD2.F32 R114, -RZ, R0.H1_H1 ;  /* 0x30000000ff727230 */ /* 0x000fe20000004100 */
[----:B------:R-:W-:Y:S01]  /*6470*/  F2FP.F16.E4M3.UNPACK_B R0, R227.H1 ;  /* 0x000000e3ff00723e */ /* 0x000fe200030006ff */
[--C-:B------:R-:W-:Y:S02]  /*6480*/  HADD2.F32 R131, -RZ, R3.reuse.H0_H0 ;  /* 0x20000003ff837230 */ /* 0x100fe40000004100 */
[C---:B------:R-:W-:Y:S01]  /*6490*/  FMUL R7, R77.reuse, R7 ;  /* 0x000000074d077220 */ /* 0x040fe20000400000 */
[----:B------:R-:W-:Y:S01]  /*64a0*/  HADD2.F32 R112, -RZ, R3.H1_H1 ;  /* 0x30000003ff707230 */ /* 0x000fe20000004100 */
[----:B------:R-:W-:Y:S01]  /*64b0*/  F2FP.F16.E4M3.UNPACK_B R3, R227 ;  /* 0x000000e3ff03723e */ /* 0x000fe200020006ff */
[--C-:B------:R-:W-:Y:S02]  /*64c0*/  HADD2.F32 R97, -RZ, R99.reuse.H0_H0 ;  /* 0x20000063ff617230 */ /* 0x100fe40000004100 */
[C---:B------:R-:W-:Y:S01]  /*64d0*/  FMUL R5, R77.reuse, R9 ;  /* 0x000000094d057220 */ /* 0x040fe20000400000 */
[--C-:B------:R-:W-:Y:S02]  /*64e0*/  HADD2.F32 R120, -RZ, R0.reuse.H0_H0 ;  /* 0x20000000ff787230 */ /* 0x100fe40000004100 */
[C---:B------:R-:W-:Y:S01]  /*64f0*/  FMUL R11, R77.reuse, R11 ;  /* 0x0000000b4d0b7220 */ /* 0x040fe20000400000 */
[----:B------:R-:W-:Y:S02]  /*6500*/  HADD2.F32 R122, -RZ, R0.H1_H1 ;  /* 0x30000000ff7a7230 */ /* 0x000fe40000004100 */
[C---:B------:R-:W-:Y:S01]  /*6510*/  FMUL R0, R77.reuse, R4 ;  /* 0x000000044d007220 */ /* 0x040fe20000400000 */
[----:B------:R-:W-:Y:S02]  /*6520*/  HADD2.F32 R99, -RZ, R99.H1_H1 ;  /* 0x30000063ff637230 */ /* 0x000fe40000004100 */
[----:B------:R-:W-:Y:S01]  /*6530*/  FMUL R4, R77, R8 ;  /* 0x000000084d047220 */ /* 0x000fe20000400000 */
[--C-:B------:R-:W-:Y:S02]  /*6540*/  HADD2.F32 R137, -RZ, R3.reuse.H0_H0 ;  /* 0x20000003ff897230 */ /* 0x100fe40000004100 */
[----:B------:R-:W-:Y:S01]  /*6550*/  FFMA R0, R95, R97, R0 ;  /* 0x000000615f007223 */ /* 0x000fe20000000000 */
[----:B------:R-:W-:Y:S01]  /*6560*/  MOV R97, 0x38eb4c3a ;  /* 0x38eb4c3a00617802 */ /* 0x000fe20000000f00 */
[----:B------:R-:W-:Y:S02]  /*6570*/  HADD2.F32 R118, -RZ, R3.H1_H1 ;  /* 0x30000003ff767230 */ /* 0x000fe40000004100 */
[----:B------:R-:W-:Y:S01]  /*6580*/  FMUL R3, R77, R6 ;  /* 0x000000064d037220 */ /* 0x000fe20000400000 */
[----:B------:R-:W-:Y:S01]  /*6590*/  FFMA R2, R95, R99, R2 ;  /* 0x000000635f027223 */ /* 0x000fe20000000002 */
[C---:B------:R-:W-:Y:S01]  /*65a0*/  FMUL R6, R77.reuse, R10 ;  /* 0x0000000a4d067220 */ /* 0x040fe20000400000 */
[----:B------:R-:W-:Y:S01]  /*65b0*/  FMUL R8, R77, R12 ;  /* 0x0000000c4d087220 */ /* 0x000fe20000400000 */
[C---:B------:R-:W-:Y:S01]  /*65c0*/  FFMA R3, R95.reuse, R200, R3 ;  /* 0x000000c85f037223 */ /* 0x040fe20000000003 */
[C---:B------:R-:W-:Y:S01]  /*65d0*/  FFMA R7, R95.reuse, R202, R7 ;  /* 0x000000ca5f077223 */ /* 0x040fe20000000007 */
[C---:B------:R-:W-:Y:S01]  /*65e0*/  FFMA R4, R95.reuse, R101, R4 ;  /* 0x000000655f047223 */ /* 0x040fe20000000004 */
[----:B------:R-:W-:Y:S01]  /*65f0*/  FFMA R5, R95, R204, R5 ;  /* 0x000000cc5f057223 */ /* 0x000fe20000000005 */
[----:B------:R-:W-:Y:S01]  /*6600*/  FMUL R9, R77, R13 ;  /* 0x0000000d4d097220 */ /* 0x000fe20000400000 */
[----:B------:R-:W-:Y:S01]  /*6610*/  FFMA R6, R95, R103, R6 ;  /* 0x000000675f067223 */ /* 0x000fe20000000006 */
[----:B------:R-:W-:Y:S01]  /*6620*/  FMUL R10, R77, R14 ;  /* 0x0000000e4d0a7220 */ /* 0x000fe20000400000 */
[----:B------:R-:W-:Y:S01]  /*6630*/  FFMA R11, R95, R206, R11 ;  /* 0x000000ce5f0b7223 */ /* 0x000fe2000000000b */
[----:B------:R-:W-:Y:S01]  /*6640*/  FMUL R15, R77, R15 ;  /* 0x0000000f4d0f7220 */ /* 0x000fe20000400000 */
[----:B------:R-:W-:Y:S01]  /*6650*/  FFMA R8, R95, R105, R8 ;  /* 0x000000695f087223 */ /* 0x000fe20000000008 */
[----:B------:R-:W-:Y:S01]  /*6660*/  FMUL R12, R77, R16 ;  /* 0x000000104d0c7220 */ /* 0x000fe20000400000 */
[----:B------:R-:W-:Y:S01]  /*6670*/  FFMA R9, R95, R208, R9 ;  /* 0x000000d05f097223 */ /* 0x000fe20000000009 */
[C---:B------:R-:W-:Y:S01]  /*6680*/  FMUL R13, R77.reuse, R17 ;  /* 0x000000114d0d7220 */ /* 0x040fe20000400000 */
[----:B------:R-:W-:Y:S01]  /*6690*/  FMUL R14, R77, R18 ;  /* 0x000000124d0e7220 */ /* 0x000fe20000400000 */
[----:B------:R-:W-:Y:S01]  /*66a0*/  FFMA R10, R95, R69, R10 ;  /* 0x000000455f0a7223 */ /* 0x000fe2000000000a */
[----:B------:R-:W-:Y:S01]  /*66b0*/  FMUL R19, R77, R19 ;  /* 0x000000134d137220 */ /* 0x000fe20000400000 */
[C---:B------:R-:W-:Y:S01]  /*66c0*/  FFMA R15, R95.reuse, R68, R15 ;  /* 0x000000445f0f7223 */ /* 0x040fe2000000000f */
[----:B------:R-:W-:Y:S01]  /*66d0*/  FFMA R12, R95, R71, R12 ;  /* 0x000000475f0c7223 */ /* 0x000fe2000000000c */
[----:B------:R-:W-:Y:S01]  /*66e0*/  MOV R71, 0x3c09919f ;  /* 0x3c09919f00477802 */ /* 0x000fe20000000f00 */
[----:B------:R-:W-:Y:S01]  /*66f0*/  FMUL R16, R77, R20 ;  /* 0x000000144d107220 */ /* 0x000fe20000400000 */
[----:B------:R-:W-:Y:S01]  /*6700*/  FFMA R13, R95, R70, R13 ;  /* 0x000000465f0d7223 */ /* 0x000fe2000000000d */
[----:B------:R-:W-:Y:S01]  /*6710*/  FMUL R17, R77, R21 ;  /* 0x000000154d117220 */ /* 0x000fe20000400000 */
[----:B------:R-:W-:Y:S01]  /*6720*/  FFMA R14, R95, R79, R14 ;  /* 0x0000004f5f0e7223 */ /* 0x000fe2000000000e */
[----:B------:R-:W-:Y:S01]  /*6730*/  MOV R79, 0x3f210a14 ;  /* 0x3f210a14004f7802 */ /* 0x000fe20000000f00 */
        /* <DEDUP_REMOVED lines=8> */
[C---:B------:R-:W-:Y:S01]  /*67c0*/  FFMA R18, R95.reuse, R83, R18 ;  /* 0x000000535f127223 */ /* 0x040fe20000000012 */
[----:B------:R-:W-:Y:S01]  /*67d0*/  MOV R83, 0x3e235519 ;  /* 0x3e23551900537802 */ /* 0x000fe20000000f00 */
        /* <DEDUP_REMOVED lines=54> */
[--C-:B------:R-:W-:Y:S02]  /*6b40*/  HADD2.F32 R127, -RZ, R108.reuse.H0_H0 ;  /* 0x2000006cff7f7230 */ /* 0x100fe40000004100 */
[----:B------:R-:W-:Y:S01]  /*6b50*/  FFMA R46, R95, R123, R46 ;  /* 0x0000007b5f2e7223 */ /* 0x000fe2000000002e */
[----:B------:R-:W-:Y:S02]  /*6b60*/  HADD2.F32 R108, -RZ, R108.H1_H1 ;  /* 0x3000006cff6c7230 */ /* 0x000fe40000004100 */
[----:B------:R-:W-:Y:S01]  /*6b70*/  FMUL R50, R77, R54 ;  /* 0x000000364d327220 */ /* 0x000fe20000400000 */
[----:B------:R-:W-:Y:S01]  /*6b80*/  FFMA R51, R95, R104, R51 ;  /* 0x000000685f337223 */ /* 0x000fe20000000033 */
[----:B------:R-:W-:Y:S01]  /*6b90*/  FMUL R55, R77, R55 ;  /* 0x000000374d377220 */ /* 0x000fe20000400000 */
[----:B------:R-:W-:Y:S01]  /*6ba0*/  FFMA R48, R95, R125, R48 ;  /* 0x0000007d5f307223 */ /* 0x000fe20000000030 */
[----:B------:R-:W-:Y:S01]  /*6bb0*/  FMUL R52, R77, R56 ;  /* 0x000000384d347220 */ /* 0x000fe20000400000 */
[----:B------:R-:W-:Y:S01]  /*6bc0*/  FFMA R49, R95, R106, R49 ;  /* 0x0000006a5f317223 */ /* 0x000fe20000000031 */
[----:B------:R-:W-:Y:S01]  /*6bd0*/  FMUL R53, R77, R57 ;  /* 0x000000394d357220 */ /* 0x000fe20000400000 */
[----:B------:R-:W-:Y:S02]  /*6be0*/  HFMA2 R87, -RZ, RZ, 0.8349609375, 5.424022674560546875e-06 ;  /* 0x3aae005bff577431 */ /* 0x000fe400000001ff */
[----:B------:R-:W-:Y:S01]  /*6bf0*/  FMUL R68, R0, 0.70710676908493041992 ;  /* 0x3f3504f300447820 */ /* 0x000fe20000400000 */
[----:B------:R-:W-:Y:S01]  /*6c00*/  FFMA R50, R95, R127, R50 ;  /* 0x0000007f5f327223 */ /* 0x000fe20000000032 */
[----:B------:R-:W-:Y:S01]  /*6c10*/  FMUL R54, R77, R58 ;  /* 0x0000003a4d367220 */ /* 0x000fe20000400000 */
[----:B------:R-:W-:Y:S01]  /*6c20*/  FFMA R55, R95, R108, R55 ;  /* 0x0000006c5f377223 */ /* 0x000fe20000000037 */
[----:B------:R-:W-:Y:S01]  /*6c30*/  FMUL R59, R77, R59 ;  /* 0x0000003b4d3b7220 */ /* 0x000fe20000400000 */
[C---:B------:R-:W-:Y:S01]  /*6c40*/  FSETP.GE.AND P0, PT, |R68|.reuse, 1.0029599666595458984, PT ;  /* 0x3f8060fe4400780b */ /* 0x040fe20003f06200 */
[----:B------:R-:W-:Y:S01]  /*6c50*/  FFMA R52, R95, R129, R52 ;  /* 0x000000815f347223 */ /* 0x000fe20000000034 */
[C---:B------:R-:W-:Y:S01]  /*6c60*/  FMUL R56, R77.reuse, R60 ;  /* 0x0000003c4d387220 */ /* 0x040fe20000400000 */
[----:B------:R-:W-:Y:S01]  /*6c70*/  FMUL R57, R77, R61 ;  /* 0x0000003d4d397220 */ /* 0x000fe20000400000 */
[----:B------:R-:W-:Y:S01]  /*6c80*/  FSEL R69, R97, 8.4834944573231041431e-05, P0 ;  /* 0x38b1e96a61457808 */ /* 0x000fe20000000000 */
[----:B------:R-:W-:Y:S01]  /*6c90*/  FFMA R53, R95, R110, R53 ;  /* 0x0000006e5f357223 */ /* 0x000fe20000000035 */
[----:B------:R-:W-:Y:S01]  /*6ca0*/  FMUL R61, R77, R65 ;  /* 0x000000414d3d7220 */ /* 0x000fe20000400000 */
[--C-:B------:R-:W-:Y:S02]  /*6cb0*/  HADD2.F32 R135, -RZ, R116.reuse.H0_H0 ;  /* 0x20000074ff877230 */ /* 0x100fe40000004100 */
[----:B------:R-:W-:Y:S01]  /*6cc0*/  FFMA R54, R95, R131, R54 ;  /* 0x000000835f367223 */ /* 0x000fe20000000036 */
[----:B------:R-:W-:Y:S02]  /*6cd0*/  HADD2.F32 R116, -RZ, R116.H1_H1 ;  /* 0x30000074ff747230 */ /* 0x000fe40000004100 */
[----:B------:R-:W-:Y:S01]  /*6ce0*/  FMUL R58, R77, R62 ;  /* 0x0000003e4d3a7220 */ /* 0x000fe20000400000 */
[C---:B------:R-:W-:Y:S01]  /*6cf0*/  FMUL R65, R68.reuse, R68 ;  /* 0x0000004444417220 */ /* 0x040fe20000400000 */
[----:B------:R-:W-:Y:S01]  /*6d00*/  FFMA R59, R95, R112, R59 ;  /* 0x000000705f3b7223 */ /* 0x000fe2000000003b */
[----:B------:R-:W-:Y:S01]  /*6d10*/  FMUL R63, R77, R63 ;  /* 0x0000003f4d3f7220 */ /* 0x000fe20000400000 */
[----:B------:R-:W-:Y:S01]  /*6d20*/  FFMA R56, R95, R133, R56 ;  /* 0x000000855f387223 */ /* 0x000fe20000000038 */
[----:B------:R-:W-:Y:S01]  /*6d30*/  FMUL R60, R77, R64 ;  /* 0x000000404d3c7220 */ /* 0x000fe20000400000 */
[----:B------:R-:W-:Y:S01]  /*6d40*/  FSEL R89, |R68|, R65, P0 ;  /* 0x0000004144597208 */ /* 0x000fe20000000200 */
[----:B------:R-:W-:Y:S01]  /*6d50*/  FFMA R57, R95, R114, R57 ;  /* 0x000000725f397223 */ /* 0x000fe20000000039 */
[----:B------:R-:W-:Y:S01]  /*6d60*/  FSEL R64, -R87, -0.00082130916416645050049, P0 ;  /* 0xba574d2057407808 */ /* 0x000fe20000000100 */
[----:B------:R-:W-:Y:S01]  /*6d70*/  HFMA2 R85, -RZ, RZ, 1.28515625, -179.25 ;  /* 0x3d24d99aff557431 */ /* 0x000fe200000001ff */
[----:B------:R-:W-:Y:S01]  /*6d80*/  FSEL R65, R71, 0.0052134888246655464172, P0 ;  /* 0x3baad5ea47417808 */ /* 0x000fe20000000000 */
[----:B------:R-:W-:Y:S01]  /*6d90*/  FFMA R58, R95, R135, R58 ;  /* 0x000000875f3a7223 */ /* 0x000fe2000000003a */
[----:B------:R-:W-:Y:S01]  /*6da0*/  FMUL R62, R77, R66 ;  /* 0x000000424d3e7220 */ /* 0x000fe20000400000 */
[----:B------:R-:W-:Y:S01]  /*6db0*/  FFMA R63, R95, R116, R63 ;  /* 0x000000745f3f7223 */ /* 0x000fe2000000003f */
[----:B------:R-:W-:Y:S01]  /*6dc0*/  FMUL R67, R77, R67 ;  /* 0x000000434d437220 */ /* 0x000fe20000400000 */
[C---:B------:R-:W-:Y:S01]  /*6dd0*/  FFMA R60, R95.reuse, R137, R60 ;  /* 0x000000895f3c7223 */ /* 0x040fe2000000003c */
[C---:B------:R-:W-:Y:S01]  /*6de0*/  FFMA R61, R95.reuse, R118, R61 ;  /* 0x000000765f3d7223 */ /* 0x040fe2000000003d */
[C---:B------:R-:W-:Y:S01]  /*6df0*/  FFMA R62, R95.reuse, R120, R62 ;  /* 0x000000785f3e7223 */ /* 0x040fe2000000003e */
[----:B------:R-:W-:Y:S01]  /*6e00*/  FFMA R67, R95, R122, R67 ;  /* 0x0000007a5f437223 */ /* 0x000fe20000000043 */
[----:B------:R-:W-:Y:S01]  /*6e10*/  FSEL R66, -R85, -0.026868773624300956726, P0 ;  /* 0xbcdc1be755427808 */ /* 0x000fe20000000100 */
[-C--:B------:R-:W-:Y:S01]  /*6e20*/  FFMA R64, R69, R89.reuse, R64 ;  /* 0x0000005945407223 */ /* 0x080fe20000000040 */
[----:B------:R-:W-:Y:S01]  /*6e30*/  FSEL R69, R83, 0.11284004896879196167, P0 ;  /* 0x3de718af53457808 */ /* 0x000fe20000000000 */
[----:B------:R-:W-:Y:S02]  /*6e40*/  HFMA2 R81, -RZ, RZ, 1.8525390625, -0.310791015625 ;  /* 0x3f69b4f9ff517431 */ /* 0x000fe400000001ff */
[----:B------:R-:W-:Y:S01]  /*6e50*/  FMUL R70, R2, 0.70710676908493041992 ;  /* 0x3f3504f302467820 */ /* 0x000fe20000400000 */
[-C--:B------:R-:W-:Y:S01]  /*6e60*/  FFMA R65, R64, R89.reuse, R65 ;  /* 0x0000005940417223 */ /* 0x080fe20000000041 */
[----:B------:R-:W-:Y:S01]  /*6e70*/  FMUL R72, R3, 0.70710676908493041992 ;  /* 0x3f3504f303487820 */ /* 0x000fe20000400000 */
[C---:B------:R-:W-:Y:S01]  /*6e80*/  FMUL R76, R4.reuse, 0.70710676908493041992 ;  /* 0x3f3504f3044c7820 */ /* 0x040fe20000400000 */
[----:B------:R-:W-:Y:S01]  /*6e90*/  FMUL R4, R4, 0.5 ;  /* 0x3f00000004047820 */ /* 0x000fe20000400000 */
[-C--:B------:R-:W-:Y:S01]  /*6ea0*/  FFMA R66, R65, R89.reuse, R66 ;  /* 0x0000005941427223 */ /* 0x080fe20000000042 */
[----:B------:R-:W-:Y:S01]  /*6eb0*/  FSEL R65, R79, 0.12837915122509002686, P0 ;  /* 0x3e0375d34f417808 */ /* 0x000fe20000000000 */
[----:B------:R-:W-:Y:S01]  /*6ec0*/  FMUL R0, R0, 0.5 ;  /* 0x3f00000000007820 */ /* 0x000fe20000400000 */
[----:B------:R-:W-:Y:S01]  /*6ed0*/  FMUL R78, R5, 0.70710676908493041992 ;  /* 0x3f3504f3054e7820 */ /* 0x000fe20000400000 */
[----:B------:R-:W-:Y:S01]  /*6ee0*/  FSEL R64, R81, -0.37612664699554443359, P0 ;  /* 0xbec093ac51407808 */ /* 0x000fe20000000000 */
[-C--:B------:R-:W-:Y:S01]  /*6ef0*/  FFMA R69, R66, R89.reuse, R69 ;  /* 0x0000005942457223 */ /* 0x080fe20000000045 */
[----:B------:R-:W-:Y:S01]  /*6f00*/  FSEL R66, -R89, R68, P0 ;  /* 0x0000004459427208 */ /* 0x000fe20000000100 */
[----:B------:R-:W-:Y:S01]  /*6f10*/  FMUL R74, R7, 0.70710676908493041992 ;  /* 0x3f3504f3074a7820 */ /* 0x000fe20000400000 */
[----:B------:R-:W-:Y:S01]  /*6f20*/  FMUL R80, R6, 0.70710676908493041992 ;  /* 0x3f3504f306507820 */ /* 0x000fe20000400000 */
[-C--:B------:R-:W-:Y:S01]  /*6f30*/  FFMA R64, R69, R89.reuse, R64 ;  /* 0x0000005945407223 */ /* 0x080fe20000000040 */
[----:B------:R-:W-:Y:S01]  /*6f40*/  FMUL R82, R11, 0.70710676908493041992 ;  /* 0x3f3504f30b527820 */ /* 0x000fe20000400000 */
[----:B------:R-:W-:Y:S01]  /*6f50*/  FMUL R84, R8, 0.70710676908493041992 ;  /* 0x3f3504f308547820 */ /* 0x000fe20000400000 */
[----:B------:R-:W-:Y:S01]  /*6f60*/  FMUL R86, R9, 0.70710676908493041992 ;  /* 0x3f3504f309567820 */ /* 0x000fe20000400000 */
[----:B------:R-:W-:Y:S01]  /*6f70*/  FFMA R65, R64, R89, R65 ;  /* 0x0000005940417223 */ /* 0x000fe20000000041 */
[----:B------:R-:W-:Y:S01]  /*6f80*/  FMUL R88, R10, 0.70710676908493041992 ;  /* 0x3f3504f30a587820 */ /* 0x000fe20000400000 */
[----:B------:R-:W-:Y:S01]  /*6f90*/  FMUL R91, R12, 0.70710676908493041992 ;  /* 0x3f3504f30c5b7820 */ /* 0x000fe20000400000 */
[----:B------:R-:W-:Y:S01]  /*6fa0*/  FMUL R5, R5, 0.5 ;  /* 0x3f00000005057820 */ /* 0x000fe20000400000 */
[----:B------:R-:W-:Y:S01]  /*6fb0*/  FFMA R66, R65, R66, R66 ;  /* 0x0000004241427223 */ /* 0x000fe20000000042 */
[-C--:B------:R-:W-:Y:S01]  /*6fc0*/  FMUL R65, R70, R70.reuse ;  /* 0x0000004646417220 */ /* 0x080fe20000400000 */
[----:B------:R-:W-:Y:S01]  /*6fd0*/  FMUL R12, R12, 0.5 ;  /* 0x3f0000000c0c7820 */ /* 0x000fe20000400000 */
[----:B------:R-:W-:Y:S01]  /*6fe0*/  FMUL R8, R8, 0.5 ;  /* 0x3f00000008087820 */ /* 0x000fe20000400000 */
[----:B------:R-:W1:Y:S01]  /*6ff0*/  @P0 MUFU.EX2 R69, R66 ;  /* 0x0000004200450308 */ /* 0x000e620000000800 */
[----:B------:R-:W-:Y:S01]  /*7000*/  FMUL R9, R9, 0.5 ;  /* 0x3f00000009097820 */ /* 0x000fe20000400000 */
[----:B------:R-:W-:Y:S01]  /*7010*/  FMUL R7, R7, 0.5 ;  /* 0x3f00000007077820 */ /* 0x000fe20000400000 */
[----:B------:R-:W-:Y:S01]  /*7020*/  FMUL R6, R6, 0.5 ;  /* 0x3f00000006067820 */ /* 0x000fe20000400000 */
[----:B------:R-:W-:Y:S01]  /*7030*/  FMUL R11, R11, 0.5 ;  /* 0x3f0000000b0b7820 */ /* 0x000fe20000400000 */
[----:B------:R-:W-:Y:S01]  /*7040*/  FMUL R10, R10, 0.5 ;  /* 0x3f0000000a0a7820 */ /* 0x000fe20000400000 */
[----:B-1----:R-:W-:Y:S05]  /*7050*/  @P0 FADD R69, -R69, 1 ;  /* 0x3f80000045450421 */ /* 0x002fea0000000100 */
[----:B------:R-:W-:Y:S02]  /*7060*/  @P0 LOP3.LUT R66, R69, 0x80000000, R68, 0xb8, !PT ;  /* 0x8000000045420812 */ /* 0x000fe400078eb844 */
[C---:B------:R-:W-:Y:S04]  /*7070*/  FSETP.GE.AND P0, PT, |R70|.reuse, 1.0029599666595458984, PT ;  /* 0x3f8060fe4600780b */ /* 0x040fe80003f06200 */
[----:B------:R-:W-:Y:S02]  /*7080*/  FSEL R89, |R70|, R65, P0 ;  /* 0x0000004146597208 */ /* 0x000fe40000000200 */
[----:B------:R-:W-:Y:S02]  /*7090*/  FSEL R69, R97, 8.4834944573231041431e-05, P0 ;  /* 0x38b1e96a61457808 */ /* 0x000fe40000000000 */
[----:B------:R-:W-:Y:S02]  /*70a0*/  FSEL R64, -R87, -0.00082130916416645050049, P0 ;  /* 0xba574d2057407808 */ /* 0x000fe40000000100 */
[----:B------:R-:W-:Y:S02]  /*70b0*/  FSEL R65, R71, 0.0052134888246655464172, P0 ;  /* 0x3baad5ea47417808 */ /* 0x000fe40000000000 */
[----:B------:R-:W-:Y:S01]  /*70c0*/  FSEL R68, -R85, -0.026868773624300956726, P0 ;  /* 0xbcdc1be755447808 */ /* 0x000fe20000000100 */
[-C--:B------:R-:W-:Y:S01]  /*70d0*/  FFMA R64, R69, R89.reuse, R64 ;  /* 0x0000005945407223 */ /* 0x080fe20000000040 */
[----:B------:R-:W-:Y:S03]  /*70e0*/  FSEL R69, R83, 0.11284004896879196167, P0 ;  /* 0x3de718af53457808 */ /* 0x000fe60000000000 */
[-C--:B------:R-:W-:Y:S01]  /*70f0*/  FFMA R65, R64, R89.reuse, R65 ;  /* 0x0000005940417223 */ /* 0x080fe20000000041 */
[----:B------:R-:W-:Y:S03]  /*7100*/  FSEL R64, R81, -0.37612664699554443359, P0 ;  /* 0xbec093ac51407808 */ /* 0x000fe60000000000 */
[-C--:B------:R-:W-:Y:S01]  /*7110*/  FFMA R68, R65, R89.reuse, R68 ;  /* 0x0000005941447223 */ /* 0x080fe20000000044 */
[----:B------:R-:W-:Y:S03]  /*7120*/  FSEL R65, R79, 0.12837915122509002686, P0 ;  /* 0x3e0375d34f417808 */ /* 0x000fe60000000000 */
[-C--:B------:R-:W-:Y:S01]  /*7130*/  FFMA R69, R68, R89.reuse, R69 ;  /* 0x0000005944457223 */ /* 0x080fe20000000045 */
[----:B------:R-:W-:Y:S03]  /*7140*/  FSEL R68, -R89, R70, P0 ;  /* 0x0000004659447208 */ /* 0x000fe60000000100 */
[-C--:B------:R-:W-:Y:S04]  /*7150*/  FFMA R64, R69, R89.reuse, R64 ;  /* 0x0000005945407223 */ /* 0x080fe80000000040 */
[----:B------:R-:W-:Y:S04]  /*7160*/  FFMA R65, R64, R89, R65 ;  /* 0x0000005940417223 */ /* 0x000fe80000000041 */
[----:B------:R-:W-:Y:S01]  /*7170*/  FFMA R68, R65, R68, R68 ;  /* 0x0000004441447223 */ /* 0x000fe20000000044 */
[CC--:B------:R-:W-:Y:S03]  /*7180*/  FMUL R65, R72.reuse, R72.reuse ;  /* 0x0000004848417220 */ /* 0x0c0fe60000400000 */
[----:B------:R-:W1:Y:S02]  /*7190*/  @P0 MUFU.EX2 R69, R68 ;  /* 0x0000004400450308 */ /* 0x000e640000000800 */
[----:B-1----:R-:W-:Y:S05]  /*71a0*/  @P0 FADD R69, -R69, 1 ;  /* 0x3f80000045450421 */ /* 0x002fea0000000100 */
[----:B------:R-:W-:Y:S02]  /*71b0*/  @P0 LOP3.LUT R68, R69, 0x80000000, R70, 0xb8, !PT ;  /* 0x8000000045440812 */ /* 0x000fe400078eb846 */
[----:B------:R-:W-:Y:S03]  /*71c0*/  FSETP.GE.AND P0, PT, |R72|, 1.0029599666595458984, PT ;  /* 0x3f8060fe4800780b */ /* 0x000fe60003f06200 */
[----:B------:R-:W-:Y:S01]  /*71d0*/  FADD R68, R68, 1 ;  /* 0x3f80000044447421 */ /* 0x000fe20000000000 */
        /* <DEDUP_REMOVED lines=15> */
[----:B------:R-:W-:Y:S04]  /*72d0*/  FFMA R70, R65, R70, R70 ;  /* 0x0000004641467223 */ /* 0x000fe80000000046 */
[----:B------:R-:W1:Y:S02]  /*72e0*/  @P0 MUFU.EX2 R65, R70 ;  /* 0x0000004600410308 */ /* 0x000e640000000800 */
[----:B-1----:R-:W-:Y:S05]  /*72f0*/  @P0 FADD R65, -R65, 1 ;  /* 0x3f80000041410421 */ /* 0x002fea0000000100 */
[----:B------:R-:W-:Y:S01]  /*7300*/  @P0 LOP3.LUT R70, R65, 0x80000000, R72, 0xb8, !PT ;  /* 0x8000000041460812 */ /* 0x000fe200078eb848 */
[CC--:B------:R-:W-:Y:S01]  /*7310*/  FMUL R65, R74.reuse, R74.reuse ;  /* 0x0000004a4a417220 */ /* 0x0c0fe20000400000 */
        /* <DEDUP_REMOVED lines=25> */
[----:B------:R-:W-:Y:S01]  /*74b0*/  FSEL R69, R97, 8.4834944573231041431e-05, P0 ;  /* 0x38b1e96a61457808 */ /* 0x000fe20000000000 */
[----:B------:R-:W-:Y:S01]  /*74c0*/  FMUL R7, R72, R7 ;  /* 0x0000000748077220 */ /* 0x000fe20000400000 */
        /* <DEDUP_REMOVED lines=144> */
[----:B------:R-:W-:Y:S01]  /*7dd0*/  FFMA R65, R64, R89, R65 ;  /* 0x0000005940417223 */ /* 0x000fe20000000041 */
[C---:B------:R-:W-:Y:S01]  /*7de0*/  FMUL R89, R15.reuse, 0.70710676908493041992 ;  /* 0x3f3504f30f597820 */ /* 0x040fe20000400000 */
[----:B------:R-:W-:Y:S02]  /*7df0*/  FMUL R15, R15, 0.5 ;  /* 0x3f0000000f0f7820 */ /* 0x000fe40000400000 */
[----:B------:R-:W-:Y:S01]  /*7e00*/  FFMA R86, R65, R86, R86 ;  /* 0x0000005641567223 */ /* 0x000fe20000000056 */
[-C--:B------:R-:W-:Y:S03]  /*7e10*/  FMUL R64, R89, R89.reuse ;  /* 0x0000005959407220 */ /* 0x080fe60000400000 */
[----:B------:R-:W1:Y:S02]  /*7e20*/  @P0 MUFU.EX2 R65, R86 ;  /* 0x0000005600410308 */ /* 0x000e640000000800 */
        /* <DEDUP_REMOVED lines=22> */
[C---:B------:R-:W-:Y:S01]  /*7f90*/  FMUL R64, R91.reuse, R91 ;  /* 0x0000005b5b407220 */ /* 0x040fe20000400000 */
[C---:B------:R-:W-:Y:S03]  /*7fa0*/  FSETP.GE.AND P0, PT, |R91|.reuse, 1.0029599666595458984, PT ;  /* 0x3f8060fe5b00780b */ /* 0x040fe60003f06200 */
        /* <DEDUP_REMOVED lines=13> */
[----:B------:R-:W-:Y:S01]  /*8080*/  FFMA R69, R90, R89, R69 ;  /* 0x000000595a457223 */ /* 0x000fe20000000045 */
[----:B------:R-:W-:Y:S03]  /*8090*/  FSEL R90, -R89, R91, P0 ;  /* 0x0000005b595a7208 */ /* 0x000fe60000000100 */
[-C--:B------:R-:W-:Y:S04]  /*80a0*/  FFMA R64, R69, R89.reuse, R64 ;  /* 0x0000005945407223 */ /* 0x080fe80000000040 */
[----:B------:R-:W-:Y:S01]  /*80b0*/  FFMA R65, R64, R89, R65 ;  /* 0x0000005940417223 */ /* 0x000fe20000000041 */
[C---:B------:R-:W-:Y:S01]  /*80c0*/  FMUL R89, R13.reuse, 0.70710676908493041992 ;  /* 0x3f3504f30d597820 */ /* 0x040fe20000400000 */
[----:B------:R-:W-:Y:S02]  /*80d0*/  FMUL R13, R13, 0.5 ;  /* 0x3f0000000d0d7820 */ /* 0x000fe40000400000 */
[----:B------:R-:W-:Y:S04]  /*80e0*/  FFMA R90, R65, R90, R90 ;  /* 0x0000005a415a7223 */ /* 0x000fe8000000005a */
[----:B------:R-:W1:Y:S02]  /*80f0*/  @P0 MUFU.EX2 R64, R90 ;  /* 0x0000005a00400308 */ /* 0x000e640000000800 */
[----:B-1----:R-:W-:Y:S05]  /*8100*/  @P0 FADD R64, -R64, 1 ;  /* 0x3f80000040400421 */ /* 0x002fea0000000100 */
[----:B------:R-:W-:Y:S01]  /*8110*/  @P0 LOP3.LUT R90, R64, 0x80000000, R91, 0xb8, !PT ;  /* 0x80000000405a0812 */ /* 0x000fe200078eb85b */
[C---:B------:R-:W-:Y:S01]  /*8120*/  FMUL R64, R89.reuse, R89 ;  /* 0x0000005959407220 */ /* 0x040fe20000400000 */
        /* <DEDUP_REMOVED lines=273> */
[----:B------:R-:W-:Y:S01]  /*9240*/  FFMA R64, R69, R89, R64 ;  /* 0x0000005945407223 */ /* 0x000fe20000000040 */
[----:B------:R-:W-:Y:S02]  /*9250*/  FSEL R69, R83, 0.11284004896879196167, P0 ;  /* 0x3de718af53457808 */ /* 0x000fe40000000000 */
[----:B------:R-:W-:Y:S01]  /*9260*/  F2FP.SATFINITE.E4M3.F32.PACK_AB_MERGE_C R13, R112, R13, RZ ;  /* 0x0000000d700d723e */ /* 0x000fe200048070ff */
        /* <DEDUP_REMOVED lines=879> */
[----:B------:R-:W-:Y:S02]  /*c960*/  FFMA R186, R65, R186, R186 ;  /* 0x000000ba41ba7223 */ /* 0x000fe400000000ba */
[----:B------:R-:W-:Y:S02]  /*c970*/  FSETP.GE.AND P1, PT, |R89|, 1.0029599666595458984, PT ;  /* 0x3f8060fe5900780b */ /* 0x000fe40003f26200 */
[----:B------:R-:W1:Y:S02]  /*c980*/  @P0 MUFU.EX2 R64, R186 ;  /* 0x000000ba00400308 */ /* 0x000e640000000800 */
[----:B------:R-:W-:Y:S02]  /*c990*/  FSEL R69, R97, 8.4834944573231041431e-05, P1 ;  /* 0x38b1e96a61457808 */ /* 0x000fe40000800000 */
[----:B------:R-:W-:Y:S02]  /*c9a0*/  FSEL R65, R71, 0.0052134888246655464172, P1 ;  /* 0x3baad5ea47417808 */ /* 0x000fe40000800000 */
[----:B------:R-:W-:Y:S01]  /*c9b0*/  FSEL R188, -R85, -0.026868773624300956726, P1 ;  /* 0xbcdc1be755bc7808 */ /* 0x000fe20000800100 */
[----:B-1----:R-:W-:Y:S05]  /*c9c0*/  @P0 FADD R64, -R64, 1 ;  /* 0x3f80000040400421 */ /* 0x002fea0000000100 */
[----:B------:R-:W-:Y:S01]  /*c9d0*/  @P0 LOP3.LUT R186, R64, 0x80000000, R91, 0xb8, !PT ;  /* 0x8000000040ba0812 */ /* 0x000fe200078eb85b */
[C---:B------:R-:W-:Y:S01]  /*c9e0*/  FMUL R64, R89.reuse, R89 ;  /* 0x0000005959407220 */ /* 0x040fe20000400000 */
[C---:B------:R-:W-:Y:S01]  /*c9f0*/  FMUL R91, R62.reuse, 0.70710676908493041992 ;  /* 0x3f3504f33e5b7820 */ /* 0x040fe20000400000 */
[----:B------:R-:W-:Y:S03]  /*ca00*/  FMUL R62, R62, 0.5 ;  /* 0x3f0000003e3e7820 */ /* 0x000fe60000400000 */
[----:B------:R-:W-:Y:S02]  /*ca10*/  FSEL R93, |R89|, R64, P1 ;  /* 0x00000040595d7208 */ /* 0x000fe40000800200 */
[----:B------:R-:W-:Y:S02]  /*ca20*/  FSEL R64, -R87, -0.00082130916416645050049, P1 ;  /* 0xba574d2057407808 */ /* 0x000fe40000800100 */
[----:B------:R-:W-:Y:S03]  /*ca30*/  FSETP.GE.AND P0, PT, |R91|, 1.0029599666595458984, PT ;  /* 0x3f8060fe5b00780b */ /* 0x000fe60003f06200 */
[-C--:B------:R-:W-:Y:S01]  /*ca40*/  FFMA R64, R69, R93.reuse, R64 ;  /* 0x0000005d45407223 */ /* 0x080fe20000000040 */
[----:B------:R-:W-:Y:S02]  /*ca50*/  FSEL R69, R83, 0.11284004896879196167, P1 ;  /* 0x3de718af53457808 */ /* 0x000fe40000800000 */
[----:B------:R-:W-:Y:S01]  /*ca60*/  FSEL R190, R97, 8.4834944573231041431e-05, P0 ;  /* 0x38b1e96a61be7808 */ /* 0x000fe20000000000 */
[-C--:B------:R-:W-:Y:S01]  /*ca70*/  FFMA R65, R64, R93.reuse, R65 ;  /* 0x0000005d40417223 */ /* 0x080fe20000000041 */
[----:B------:R-:W-:Y:S03]  /*ca80*/  FSEL R64, R81, -0.37612664699554443359, P1 ;  /* 0xbec093ac51407808 */ /* 0x000fe60000800000 */
[-C--:B------:R-:W-:Y:S01]  /*ca90*/  FFMA R188, R65, R93.reuse, R188 ;  /* 0x0000005d41bc7223 */ /* 0x080fe200000000bc */
[----:B------:R-:W-:Y:S03]  /*caa0*/  FSEL R65, R79, 0.12837915122509002686, P1 ;  /* 0x3e0375d34f417808 */ /* 0x000fe60000800000 */
[----:B------:R-:W-:Y:S01]  /*cab0*/  FFMA R69, R188, R93, R69 ;  /* 0x0000005dbc457223 */ /* 0x000fe20000000045 */
[----:B------:R-:W-:Y:S03]  /*cac0*/  FMUL R188, R91, R91 ;  /* 0x0000005b5bbc7220 */ /* 0x000fe60000400000 */
[-C--:B------:R-:W-:Y:S01]  /*cad0*/  FFMA R64, R69, R93.reuse, R64 ;  /* 0x0000005d45407223 */ /* 0x080fe20000000040 */
[----:B------:R-:W-:Y:S02]  /*cae0*/  FSEL R69, -R87, -0.00082130916416645050049, P0 ;  /* 0xba574d2057457808 */ /* 0x000fe40000000100 */
[----:B------:R-:W-:Y:S01]  /*caf0*/  FSEL R198, |R91|, R188, P0 ;  /* 0x000000bc5bc67208 */ /* 0x000fe20000000200 */
[----:B------:R-:W-:Y:S01]  /*cb00*/  FFMA R65, R64, R93, R65 ;  /* 0x0000005d40417223 */ /* 0x000fe20000000041 */
[----:B------:R-:W-:Y:S02]  /*cb10*/  FSEL R64, -R93, R89, P1 ;  /* 0x000000595d407208 */ /* 0x000fe40000800100 */
[----:B------:R-:W-:Y:S03]  /*cb20*/  FSEL R188, R71, 0.0052134888246655464172, P0 ;  /* 0x3baad5ea47bc7808 */ /* 0x000fe60000000000 */
[----:B------:R-:W-:Y:S01]  /*cb30*/  FFMA R64, R65, R64, R64 ;  /* 0x0000004041407223 */ /* 0x000fe20000000040 */
        /* <DEDUP_REMOVED lines=15> */
[C---:B------:R-:W-:Y:S01]  /*cc30*/  FMUL R91, R67.reuse, 0.70710676908493041992 ;  /* 0x3f3504f3435b7820 */ /* 0x040fe20000400000 */
[----:B------:R-:W-:Y:S03]  /*cc40*/  FMUL R67, R67, 0.5 ;  /* 0x3f00000043437820 */ /* 0x000fe60000400000 */
[CC--:B------:R-:W-:Y:S01]  /*cc50*/  FMUL R188, R91.reuse, R91.reuse ;  /* 0x0000005b5bbc7220 */ /* 0x0c0fe20000400000 */
[----:B------:R-:W-:Y:S01]  /*cc60*/  FSETP.GE.AND P0, PT, |R91|, 1.0029599666595458984, PT ;  /* 0x3f8060fe5b00780b */ /* 0x000fe20003f06200 */
[----:B------:R-:W-:Y:S03]  /*cc70*/  FADD R65, R65, 1 ;  /* 0x3f80000041417421 */ /* 0x000fe60000000000 */
[----:B------:R-:W-:Y:S01]  /*cc80*/  FSEL R190, R97, 8.4834944573231041431e-05, P0 ;  /* 0x38b1e96a61be7808 */ /* 0x000fe20000000000 */
[----:B------:R-:W-:Y:S01]  /*cc90*/  FMUL R62, R65, R62 ;  /* 0x0000003e413e7220 */ /* 0x000fe20000400000 */
[----:B------:R-:W-:Y:S02]  /*cca0*/  FSEL R69, -R87, -0.00082130916416645050049, P0 ;  /* 0xba574d2057457808 */ /* 0x000fe40000000100 */
[----:B------:R-:W-:Y:S02]  /*ccb0*/  FSEL R198, |R91|, R188, P0 ;  /* 0x000000bc5bc67208 */ /* 0x000fe40000000200 */
[----:B------:R-:W-:Y:S02]  /*ccc0*/  FSEL R188, R71, 0.0052134888246655464172, P0 ;  /* 0x3baad5ea47bc7808 */ /* 0x000fe40000000000 */
[----:B------:R-:W-:Y:S01]  /*ccd0*/  FSEL R71, -R85, -0.026868773624300956726, P0 ;  /* 0xbcdc1be755477808 */ /* 0x000fe20000000100 */
[-C--:B------:R-:W-:Y:S01]  /*cce0*/  FFMA R69, R190, R198.reuse, R69 ;  /* 0x000000c6be457223 */ /* 0x080fe20000000045 */
[----:B------:R-:W-:Y:S01]  /*ccf0*/  FSEL R190, R83, 0.11284004896879196167, P0 ;  /* 0x3de718af53be7808 */ /* 0x000fe20000000000 */
[----:B------:R-:W-:Y:S02]  /*cd00*/  FADD R83, R86, 1 ;  /* 0x3f80000056537421 */ /* 0x000fe40000000000 */
[----:B------:R-:W-:Y:S01]  /*cd10*/  FFMA R188, R69, R198, R188 ;  /* 0x000000c645bc7223 */ /* 0x000fe200000000bc */
[----:B------:R-:W-:Y:S01]  /*cd20*/  FSEL R69, R81, -0.37612664699554443359, P0 ;  /* 0xbec093ac51457808 */ /* 0x000fe20000000000 */
[----:B------:R-:W-:Y:S01]  /*cd30*/  FADD R81, R74, 1 ;  /* 0x3f8000004a517421 */ /* 0x000fe20000000000 */
[----:B------:R-:W-:Y:S01]  /*cd40*/  FMUL R10, R83, R10 ;  /* 0x0000000a530a7220 */ /* 0x000fe20000400000 */
[----:B------:R-:W-:Y:S01]  /*cd50*/  FFMA R71, R188, R198, R71 ;  /* 0x000000c6bc477223 */ /* 0x000fe20000000047 */
[----:B------:R-:W-:Y:S01]  /*cd60*/  FSEL R188, R79, 0.12837915122509002686, P0 ;  /* 0x3e0375d34fbc7808 */ /* 0x000fe20000000000 */
[----:B------:R-:W-:Y:S01]  /*cd70*/  FMUL R79, R3, 0.5 ;  /* 0x3f000000034f7820 */ /* 0x000fe20000400000 */
[----:B------:R-:W-:Y:S01]  /*cd80*/  FMUL R81, R81, R4 ;  /* 0x0000000451517220 */ /* 0x000fe20000400000 */
[----:B------:R-:W-:Y:S01]  /*cd90*/  F2FP.SATFINITE.E4M3.F32.PACK_AB_MERGE_C R10, R15, R10, RZ ;  /* 0x0000000a0f0a723e */ /* 0x000fe200048070ff */
[-C--:B------:R-:W-:Y:S01]  /*cda0*/  FFMA R190, R71, R198.reuse, R190 ;  /* 0x000000c647be7223 */ /* 0x080fe200000000be */
[----:B------:R-:W-:Y:S01]  /*cdb0*/  FSEL R71, -R198, R91, P0 ;  /* 0x0000005bc6477208 */ /* 0x000fe20000000100 */
[----:B------:R-:W-:Y:S01]  /*cdc0*/  FMUL R70, R70, R79 ;  /* 0x0000004f46467220 */ /* 0x000fe20000400000 */
[----:B------:R-:W-:Y:S01]  /*cdd0*/  FADD R79, R66, 1 ;  /* 0x3f800000424f7421 */ /* 0x000fe20000000000 */
[----:B------:R-:W-:Y:S01]  /*cde0*/  FFMA R69, R190, R198, R69 ;  /* 0x000000c6be457223 */ /* 0x000fe20000000045 */
[----:B------:R-:W-:Y:S02]  /*cdf0*/  FADD R15, R98, 1 ;  /* 0x3f800000620f7421 */ /* 0x000fe40000000000 */
[----:B------:R-:W-:Y:S01]  /*ce00*/  F2FP.SATFINITE.E4M3.F32.PACK_AB_MERGE_C R7, R7, R70, RZ ;  /* 0x000000460707723e */ /* 0x000fe200048070ff */
[----:B------:R-:W-:Y:S01]  /*ce10*/  FFMA R188, R69, R198, R188 ;  /* 0x000000c645bc7223 */ /* 0x000fe200000000bc */
[----:B------:R-:W-:Y:S01]  /*ce20*/  MOV R69, UR37 ;  /* 0x0000002500457c02 */ /* 0x000fe20008000f00 */
[----:B------:R-:W-:Y:S01]  /*ce30*/  FMUL R0, R79, R0 ;  /* 0x000000004f007220 */ /* 0x000fe20000400000 */
[----:B------:R-:W-:Y:S01]  /*ce40*/  FADD R79, R78, 1 ;  /* 0x3f8000004e4f7421 */ /* 0x000fe20000000000 */
[----:B------:R-:W-:Y:S03]  /*ce50*/  FFMA R71, R188, R71, R71 ;  /* 0x00000047bc477223 */ /* 0x000fe60000000047 */
[----:B------:R-:W-:Y:S01]  /*ce60*/  FMUL R6, R79, R6 ;  /* 0x000000064f067220 */ /* 0x000fe20000400000 */
[----:B------:R-:W1:Y:S01]  /*ce70*/  @P0 MUFU.EX2 R188, R71 ;  /* 0x0000004700bc0308 */ /* 0x000e620000000800 */
[----:B------:R-:W-:Y:S03]  /*ce80*/  FADD R79, R82, 1 ;  /* 0x3f800000524f7421 */ /* 0x000fe60000000000 */
[----:B------:R-:W-:Y:S01]  /*ce90*/  F2FP.SATFINITE.E4M3.F32.PACK_AB_MERGE_C R5, R11, R6, RZ ;  /* 0x000000060b05723e */ /* 0x000fe200048070ff */
[----:B------:R-:W-:Y:S01]  /*cea0*/  FADD R11, R90, 1 ;  /* 0x3f8000005a0b7421 */ /* 0x000fe20000000000 */
[----:B------:R-:W-:Y:S01]  /*ceb0*/  FMUL R6, R79, R8 ;  /* 0x000000084f067220 */ /* 0x000fe20000400000 */
[----:B------:R-:W-:Y:S01]  /*cec0*/  FMUL R8, R15, R16 ;  /* 0x000000100f087220 */ /* 0x000fe20000400000 */
[----:B------:R-:W-:Y:S01]  /*ced0*/  F2FP.SATFINITE.E4M3.F32.PACK_AB_MERGE_C R5, R76, R81, R5 ;  /* 0x000000514c05723e */ /* 0x000fe20004807005 */
[----:B------:R-:W-:Y:S01]  /*cee0*/  FMUL R16, R23, R48 ;  /* 0x0000003017107220 */ /* 0x000fe20000400000 */
[----:B------:R-:W-:Y:S01]  /*cef0*/  FADD R23, R170, 1 ;  /* 0x3f800000aa177421 */ /* 0x000fe20000000000 */
[----:B------:R-:W-:Y:S01]  /*cf00*/  F2FP.SATFINITE.E4M3.F32.PACK_AB_MERGE_C R6, R9, R6, R10 ;  /* 0x000000060906723e */ /* 0x000fe2000480700a */
[----:B------:R-:W-:Y:S01]  /*cf10*/  FADD R9, R94, 1 ;  /* 0x3f8000005e097421 */ /* 0x000fe20000000000 */
[----:B------:R-:W-:Y:S01]  /*cf20*/  FADD R15, R126, 1 ;  /* 0x3f8000007e0f7421 */ /* 0x000fe20000000000 */
[----:B------:R-:W-:Y:S01]  /*cf30*/  F2FP.SATFINITE.E4M3.F32.PACK_AB_MERGE_C R16, R49, R16, R21 ;  /* 0x000000103110723e */ /* 0x000fe20004807015 */
[----:B------:R-:W-:Y:S01]  /*cf40*/  FADD R21, R178, 1 ;  /* 0x3f800000b2157421 */ /* 0x000fe20000000000 */
[----:B------:R-:W-:Y:S01]  /*cf50*/  FMUL R9, R9, R14 ;  /* 0x0000000e09097220 */ /* 0x000fe20000400000 */
[----:B-1----:R-:W-:Y:S01]  /*cf60*/  @P0 FADD R188, -R188, 1 ;  /* 0x3f800000bcbc0421 */ /* 0x002fe20000000100 */
[----:B------:R-:W-:Y:S03]  /*cf70*/  FMUL R15, R15, R30 ;  /* 0x0000001e0f0f7220 */ /* 0x000fe60000400000 */
[----:B------:R-:W-:Y:S02]  /*cf80*/  F2FP.SATFINITE.E4M3.F32.PACK_AB_MERGE_C R9, R96, R9, RZ ;  /* 0x000000096009723e */ /* 0x000fe400048070ff */
[----:B------:R-:W-:Y:S02]  /*cf90*/  @P0 LOP3.LUT R71, R188, 0x80000000, R91, 0xb8, !PT ;  /* 0x80000000bc470812 */ /* 0x000fe400078eb85b */
[----:B------:R-:W-:Y:S02]  /*cfa0*/  @P6 IADD3 R188, PT, PT, R143, 0x130, RZ ;  /* 0x000001308fbc6810 */ /* 0x000fe40007ffe0ff */
[----:B------:R-:W-:Y:S02]  /*cfb0*/  F2FP.SATFINITE.E4M3.F32.PACK_AB_MERGE_C R15, R128, R15, RZ ;  /* 0x0000000f800f723e */ /* 0x000fe400048070ff */
[----:B------:R-:W-:Y:S01]  /*cfc0*/  @P6 PRMT R3, R69, 0x654, R188 ;  /* 0x0000065445036816 */ /* 0x000fe200000000bc */
[----:B------:R-:W-:Y:S03]  /*cfd0*/  FMUL R69, R2, 0.5 ;  /* 0x3f00000002457820 */ /* 0x000fe60000400000 */
[----:B------:R1:W-:Y:S01]  /*cfe0*/  @P6 SYNCS.ARRIVE.TRANS64.RED.A1T0 RZ, [R3+URZ], RZ ;  /* 0x000000ff03ff69a7 */ /* 0x0003e200081004ff */
[----:B------:R-:W-:Y:S05]  /*cff0*/  FMUL R69, R68, R69 ;  /* 0x0000004544457220 */ /* 0x000fea0000400000 */
[----:B------:R-:W-:Y:S01]  /*d000*/  F2FP.SATFINITE.E4M3.F32.PACK_AB_MERGE_C R4, R69, R0, R7 ;  /* 0x000000004504723e */ /* 0x000fe20004807007 */
[----:B------:R-:W-:Y:S01]  /*d010*/  FMUL R7, R11, R12 ;  /* 0x0000000c0b077220 */ /* 0x000fe20000400000 */
[----:B------:R-:W-:Y:S01]  /*d020*/  FADD R11, R102, 1 ;  /* 0x3f800000660b7421 */ /* 0x000fe20000000000 */
[----:B------:R-:W-:Y:S01]  /*d030*/  FMUL R12, R19, R32 ;  /* 0x00000020130c7220 */ /* 0x000fe20000400000 */
[----:B------:R-:W2:Y:S01]  /*d040*/  @P1 MUFU.EX2 R0, R64 ;  /* 0x0000004000001308 */ /* 0x000ea20000000800 */
[----:B------:R-:W-:Y:S01]  /*d050*/  FADD R19, R150, 1 ;  /* 0x3f80000096137421 */ /* 0x000fe20000000000 */
[----:B------:R-:W-:Y:S01]  /*d060*/  F2FP.SATFINITE.E4M3.F32.PACK_AB_MERGE_C R7, R92, R7, R9 ;  /* 0x000000075c07723e */ /* 0x000fe20004807009 */
[----:B------:R-:W-:Y:S01]  /*d070*/  FMUL R11, R11, R18 ;  /* 0x000000120b0b7220 */ /* 0x000fe20000400000 */
[----:B------:R-:W-:Y:S01]  /*d080*/  FMUL R18, R21, R56 ;  /* 0x0000003815127220 */ /* 0x000fe20000400000 */
[----:B------:R-:W-:Y:S01]  /*d090*/  FADD R9, R106, 1 ;  /* 0x3f8000006a097421 */ /* 0x000fe20000000000 */
[----:B------:R-:W-:Y:S01]  /*d0a0*/  FMUL R19, R19, R42 ;  /* 0x0000002a13137220 */ /* 0x000fe20000400000 */
[----:B------:R3:W-:Y:S01]  /*d0b0*/  STS.128 [R232+UR8+0x4000], R4 ;  /* 0x00400004e8007988 */ /* 0x0007e20008000c08 */
[----:B------:R-:W-:Y:S01]  /*d0c0*/  F2FP.SATFINITE.E4M3.F32.PACK_AB_MERGE_C R11, R104, R11, RZ ;  /* 0x0000000b680b723e */ /* 0x000fe200048070ff */
[----:B------:R-:W-:Y:S01]  /*d0d0*/  FMUL R9, R9, R20 ;  /* 0x0000001409097220 */ /* 0x000fe20000400000 */
[----:B------:R-:W-:Y:S01]  /*d0e0*/  FADD R20, R71, 1 ;  /* 0x3f80000047147421 */ /* 0x000fe20000000000 */
[----:B------:R-:W-:Y:S01]  /*d0f0*/  F2FP.SATFINITE.E4M3.F32.PACK_AB_MERGE_C R19, R152, R19, RZ ;  /* 0x000000139813723e */ /* 0x000fe200048070ff */
[----:B------:R-:W-:Y:S01]  /*d100*/  FADD R21, R186, 1 ;  /* 0x3f800000ba157421 */ /* 0x000fe20000000000 */
[----:B------:R-:W-:Y:S01]  /*d110*/  F2FP.SATFINITE.E4M3.F32.PACK_AB_MERGE_C R8, R17, R8, R11 ;  /* 0x000000081108723e */ /* 0x000fe2000480700b */
[----:B------:R-:W-:Y:S01]  /*d120*/  FADD R11, R114, 1 ;  /* 0x3f800000720b7421 */ /* 0x000fe20000000000 */
[----:B------:R-:W-:Y:S01]  /*d130*/  F2FP.SATFINITE.E4M3.F32.PACK_AB_MERGE_C R9, R108, R9, R13 ;  /* 0x000000096c09723e */ /* 0x000fe2000480700d */
[----:B------:R-:W-:Y:S01]  /*d140*/  FADD R17, R122, 1 ;  /* 0x3f8000007a117421 */ /* 0x000fe20000000000 */
[----:B-1----:R-:W-:Y:S01]  /*d150*/  @P6 IADD3 R3, PT, PT, R75, 0x1, RZ ;  /* 0x000000014b036810 */ /* 0x002fe20007ffe0ff */
[----:B------:R-:W-:Y:S01]  /*d160*/  FMUL R10, R11, R24 ;  /* 0x000000180b0a7220 */ /* 0x000fe20000400000 */
[----:B------:R-:W-:Y:S01]  /*d170*/  FADD R11, R118, 1 ;  /* 0x3f800000760b7421 */ /* 0x000fe20000000000 */
[----:B------:R-:W-:Y:S01]  /*d180*/  FMUL R17, R17, R28 ;  /* 0x0000001c11117220 */ /* 0x000fe20000400000 */
[----:B------:R-:W-:Y:S01]  /*d190*/  @P6 ISETP.NE.AND P0, PT, R3, 0x4, PT ;  /* 0x000000040300680c */ /* 0x000fe20003f05270 */
[----:B------:R-:W-:Y:S01]  /*d1a0*/  FADD R13, R134, 1 ;  /* 0x3f800000860d7421 */ /* 0x000fe20000000000 */
[----:B------:R-:W-:Y:S01]  /*d1b0*/  FMUL R11, R11, R26 ;  /* 0x0000001a0b0b7220 */ /* 0x000fe20000400000 */
[----:B------:R-:W-:Y:S01]  /*d1c0*/  FMUL R21, R21, R60 ;  /* 0x0000003c15157220 */ /* 0x000fe20000400000 */
[----:B------:R-:W-:Y:S01]  /*d1d0*/  @P6 SEL R75, R3, RZ, P0 ;  /* 0x000000ff034b6207 */ /* 0x000fe20000000000 */
[----:B------:R-:W-:Y:S01]  /*d1e0*/  FMUL R13, R13, R34 ;  /* 0x000000220d0d7220 */ /* 0x000fe20000400000 */
[----:B--2---:R-:W-:Y:S01]  /*d1f0*/  @P1 FADD R0, -R0, 1 ;  /* 0x3f80000000001421 */ /* 0x004fe20000000100 */
[----:B------:R-:W-:Y:S01]  /*d200*/  F2FP.SATFINITE.E4M3.F32.PACK_AB_MERGE_C R11, R120, R11, RZ ;  /* 0x0000000b780b723e */ /* 0x000fe200048070ff */
[----:B------:R-:W-:Y:S02]  /*d210*/  FMUL R67, R20, R67 ;  /* 0x0000004314437220 */ /* 0x000fe40000400000 */
[----:B------:R-:W-:Y:S02]  /*d220*/  F2FP.SATFINITE.E4M3.F32.PACK_AB_MERGE_C R13, R136, R13, RZ ;  /* 0x0000000d880d723e */ /* 0x000fe400048070ff */
[----:B------:R-:W-:Y:S02]  /*d230*/  F2FP.SATFINITE.E4M3.F32.PACK_AB_MERGE_C R10, R25, R10, R11 ;  /* 0x0000000a190a723e */ /* 0x000fe4000480700b */
[----:B------:R-:W-:Y:S01]  /*d240*/  F2FP.SATFINITE.E4M3.F32.PACK_AB_MERGE_C R11, R124, R17, R15 ;  /* 0x000000117c0b723e */ /* 0x000fe2000480700f */
[----:B------:R-:W-:Y:S01]  /*d250*/  FADD R15, R142, 1 ;  /* 0x3f8000008e0f7421 */ /* 0x000fe20000000000 */
[----:B------:R-:W-:Y:S01]  /*d260*/  FADD R17, R138, 1 ;  /* 0x3f8000008a117421 */ /* 0x000fe20000000000 */
[----:B------:R-:W-:Y:S02]  /*d270*/  F2FP.SATFINITE.E4M3.F32.PACK_AB_MERGE_C R12, R33, R12, R13 ;  /* 0x0000000c210c723e */ /* 0x000fe4000480700d */
[----:B------:R-:W-:Y:S01]  /*d280*/  FMUL R15, R15, R38 ;  /* 0x000000260f0f7220 */ /* 0x000fe20000400000 */
[----:B------:R-:W-:Y:S01]  /*d290*/  FMUL R17, R17, R36 ;  /* 0x0000002411117220 */ /* 0x000fe20000400000 */
[----:B------:R-:W-:Y:S02]  /*d2a0*/  @P1 LOP3.LUT R64, R0, 0x80000000, R89, 0xb8, !PT ;  /* 0x8000000000401812 */ /* 0x000fe400078eb859 */
[----:B------:R-:W-:Y:S02]  /*d2b0*/  IADD3 R0, PT, PT, R232, UR8, RZ ;  /* 0x00000008e8007c10 */ /* 0x000fe4000fffe0ff */
[----:B------:R-:W-:Y:S01]  /*d2c0*/  F2FP.SATFINITE.E4M3.F32.PACK_AB_MERGE_C R15, R144, R15, RZ ;  /* 0x0000000f900f723e */ /* 0x000fe200048070ff */
[----:B------:R-:W-:Y:S01]  /*d2d0*/  FADD R64, R64, 1 ;  /* 0x3f80000040407421 */ /* 0x000fe20000000000 */
[----:B------:R-:W-:Y:S02]  /*d2e0*/  F2FP.SATFINITE.E4M3.F32.PACK_AB_MERGE_C R62, R67, R62, RZ ;  /* 0x0000003e433e723e */ /* 0x000fe400048070ff */
[----:B------:R-:W-:Y:S01]  /*d2f0*/  F2FP.SATFINITE.E4M3.F32.PACK_AB_MERGE_C R13, R140, R17, R15 ;  /* 0x000000118c0d723e */ /* 0x000fe2000480700f */
[----:B------:R-:W-:Y:S01]  /*d300*/  FADD R15, R146, 1 ;  /* 0x3f800000920f7421 */ /* 0x000fe20000000000 */
[----:B------:R-:W-:Y:S01]  /*d310*/  FADD R17, R154, 1 ;  /* 0x3f8000009a117421 */ /* 0x000fe20000000000 */
[----:B------:R-:W-:Y:S01]  /*d320*/  FMUL R64, R64, R61 ;  /* 0x0000003d40407220 */ /* 0x000fe20000400000 */
[----:B------:R-:W-:Y:S01]  /*d330*/  IADD3 R20, PT, PT, R0, 0x4000, RZ ;  /* 0x0000400000147810 */ /* 0x000fe20007ffe0ff */
[----:B------:R-:W-:Y:S01]  /*d340*/  FMUL R14, R15, R40 ;  /* 0x000000280f0e7220 */ /* 0x000fe20000400000 */
[----:B------:R-:W-:Y:S01]  /*d350*/  FMUL R15, R17, R44 ;  /* 0x0000002c110f7220 */ /* 0x000fe20000400000 */
[----:B------:R-:W-:Y:S02]  /*d360*/  FADD R17, R158, 1 ;  /* 0x3f8000009e117421 */ /* 0x000fe40000000000 */
[----:B------:R-:W-:Y:S01]  /*d370*/  IMAD R20, R175, -0x10, R20 ;  /* 0xfffffff0af147824 */ /* 0x000fe200078e0214 */
[----:B------:R-:W-:Y:S01]  /*d380*/  F2FP.SATFINITE.E4M3.F32.PACK_AB_MERGE_C R14, R41, R14, R19 ;  /* 0x0000000e290e723e */ /* 0x000fe20004807013 */
[----:B------:R-:W-:Y:S01]  /*d390*/  FMUL R17, R17, R46 ;  /* 0x0000002e11117220 */ /* 0x000fe20000400000 */
[----:B------:R-:W-:Y:S02]  /*d3a0*/  FADD R19, R174, 1 ;  /* 0x3f800000ae137421 */ /* 0x000fe40000000000 */
[----:B------:R-:W-:Y:S02]  /*d3b0*/  LEA R22, R171, R20, 0x4 ;  /* 0x00000014ab167211 */ /* 0x000fe400078e20ff */
[----:B------:R-:W-:Y:S01]  /*d3c0*/  F2FP.SATFINITE.E4M3.F32.PACK_AB_MERGE_C R17, R160, R17, RZ ;  /* 0x00000011a011723e */ /* 0x000fe200048070ff */
[----:B------:R-:W-:Y:S01]  /*d3d0*/  FMUL R19, R19, R54 ;  /* 0x0000003613137220 */ /* 0x000fe20000400000 */
[----:B------:R-:W-:Y:S02]  /*d3e0*/  @P6 SEL R20, RZ, 0x1, P0 ;  /* 0x00000001ff146807 */ /* 0x000fe40000000000 */
[----:B------:R-:W-:Y:S01]  /*d3f0*/  F2FP.SATFINITE.E4M3.F32.PACK_AB_MERGE_C R15, R156, R15, R17 ;  /* 0x0000000f9c0f723e */ /* 0x000fe20004807011 */
[----:B------:R-:W-:Y:S01]  /*d400*/  FMUL R17, R23, R52 ;  /* 0x0000003417117220 */ /* 0x000fe20000400000 */
[----:B------:R-:W-:Y:S01]  /*d410*/  F2FP.SATFINITE.E4M3.F32.PACK_AB_MERGE_C R19, R176, R19, RZ ;  /* 0x00000013b013723e */ /* 0x000fe200048070ff */
[----:B------:R-:W-:Y:S01]  /*d420*/  FADD R23, R182, 1 ;  /* 0x3f800000b6177421 */ /* 0x000fe20000000000 */
[----:B------:R-:W-:Y:S02]  /*d430*/  @P6 LOP3.LUT R169, R169, R20, RZ, 0x3c, !PT ;  /* 0x00000014a9a96212 */ /* 0x000fe400078e3cff */
[----:B------:R-:W-:Y:S01]  /*d440*/  F2FP.SATFINITE.E4M3.F32.PACK_AB_MERGE_C R17, R172, R17, R19 ;  /* 0x00000011ac11723e */ /* 0x000fe20004807013 */
[----:B------:R-:W-:Y:S01]  /*d450*/  FMUL R23, R23, R58 ;  /* 0x0000003a17177220 */ /* 0x000fe20000400000 */
[----:B------:R-:W-:Y:S01]  /*d460*/  F2FP.SATFINITE.E4M3.F32.PACK_AB_MERGE_C R19, R64, R21, R62 ;  /* 0x000000154013723e */ /* 0x000fe2000480703e */
[--C-:B------:R-:W-:Y:S02]  /*d470*/  IMAD R21, R175, -0x10, R0.reuse ;  /* 0xfffffff0af157824 */ /* 0x100fe400078e0200 */
[----:B------:R-:W-:Y:S01]  /*d480*/  IMAD R0, R173, -0x10, R0 ;  /* 0xfffffff0ad007824 */ /* 0x000fe200078e0200 */
[----:B------:R-:W-:Y:S02]  /*d490*/  F2FP.SATFINITE.E4M3.F32.PACK_AB_MERGE_C R23, R184, R23, RZ ;  /* 0x00000017b817723e */ /* 0x000fe400048070ff */
[----:B------:R3:W-:Y:S02]  /*d4a0*/  STS.128 [R21+0x4010], R8 ;  /* 0x0040100815007388 */ /* 0x0007e40000000c00 */
[----:B------:R-:W-:Y:S06]  /*d4b0*/  F2FP.SATFINITE.E4M3.F32.PACK_AB_MERGE_C R18, R57, R18, R23 ;  /* 0x000000123912723e */ /* 0x000fec0004807017 */
[----:B------:R3:W-:Y:S08]  /*d4c0*/  STS.128 [R0+0x4020], R12 ;  /* 0x0040200c00007388 */ /* 0x0007f00000000c00 */
[----:B------:R3:W-:Y:S01]  /*d4d0*/  STS.128 [R22+0x10], R16 ;  /* 0x0000101016007388 */ /* 0x0007e20000000c00 */
[----:B------:R-:W-:Y:S01]  /*d4e0*/  @!PT LDS RZ, [RZ] ;  /* 0x00000000fffff984 */ /* 0x000fe20000000800 */
[----:B------:R-:W-:Y:S01]  /*d4f0*/  @!PT LDS RZ, [RZ] ;  /* 0x00000000fffff984 */ /* 0x000fe20000000800 */
[----:B------:R-:W-:Y:S01]  /*d500*/  @!PT LDS RZ, [RZ] ;  /* 0x00000000fffff984 */ /* 0x000fe20000000800 */
[----:B------:R-:W-:Y:S01]  /*d510*/  @!PT LDS RZ, [RZ] ;  /* 0x00000000fffff984 */ /* 0x000fe20000000800 */
[----:B------:R1:W-:Y:S07]  /*d520*/  MEMBAR.ALL.CTA ;  /* 0x0000000000007992 */ /* 0x0003ee0000008000 */
[----:B-1----:R-:W1:Y:S02]  /*d530*/  FENCE.VIEW.ASYNC.S ;  /* 0x00000000000073c6 */ /* 0x002e640000000000 */
[----:B-1----:R-:W-:Y:S06]  /*d540*/  BAR.SYNC.DEFER_BLOCKING 0x1, 0x80 ;  /* 0x0042000000007b1d */ /* 0x002fec0000010000 */
[----:B------:R-:W-:Y:S05]  /*d550*/  @P2 BRA `(.L_x_108) ;  /* 0x0000000000382947 */ /* 0x000fea0003800000 */
[----:B------:R-:W-:Y:S01]  /*d560*/  UIADD3 UR10, UP0, UPT, UR46, 0x680, URZ ;  /* 0x000006802e0a7890 */ /* 0x000fe2000ff1e0ff */
[----:B------:R-:W-:Y:S01]  /*d570*/  R2UR UR6, R145 ;  /* 0x00000000910672ca */ /* 0x000fe200000e0000 */
[----:B------:R-:W-:Y:S01]  /*d580*/  UIADD3 UR4, UPT, UPT, UR41, 0x4200, UR8 ;  /* 0x0000420029047890 */ /* 0x000fe2000fffe008 */
[----:B------:R-:W-:Y:S01]  /*d590*/  IMAD.IADD R194, R147, 0x1, R194 ;  /* 0x0000000193c27824 */ /* 0x000fe200078e02c2 */
[----:B------:R-:W-:Y:S01]  /*d5a0*/  UIADD3.X UR11, UPT, UPT, URZ, UR47, URZ, UP0, !UPT ;  /* 0x0000002fff0b7290 */ /* 0x000fe200087fe4ff */
[----:B------:R-:W-:Y:S11]  /*d5b0*/  PLOP3.LUT P0, PT, PT, PT, PT, 0x80, 0x8 ;  /* 0x000000000008781c */ /* 0x000ff60003f0f070 */
[----:B------:R-:W-:Y:S02]  /*d5c0*/  @!UPT UIADD3 URZ, UPT, UPT, URZ, URZ, URZ ;  /* 0x000000fffffff290 */ /* 0x000fe4000fffe0ff */
.L_x_109:
[----:B------:R-:W-:Y:S02]  /*d5d0*/  PLOP3.LUT P1, PT, P1, P0, PT, 0xf2, 0x2f ;  /* 0x00000000002f781c */ /* 0x000fe40000f21e72 */
[----:B------:R-:W-:Y:S01]  /*d5e0*/  @P0 R2UR P1, UR5, R194 ;  /* 0x00000000c20502ca */ /* 0x000fe20000020000 */
[----:B------:R-:W-:Y:S07]  /*d5f0*/  UMOV UR7, UR36 ;  /* 0x0000002400077c82 */ /* 0x000fee0008000000 */
[----:B------:R-:W-:Y:S05]  /*d600*/  @P0 PLOP3.LUT P0, PT, P1, PT, PT, 0x80, 0x8 ;  /* 0x000000000008081c */ /* 0x000fea0000f0f070 */
[----:B------:R1:W-:Y:S08]  /*d610*/  UTMASTG.3D [UR4], [UR10] ;  /* 0x000000040a0073b5 */ /* 0x0003f00008010000 */
[----:B-1----:R-:W-:Y:S05]  /*d620*/  @P0 BRA.U.ANY `(.L_x_109) ;  /* 0xfffffffd00e80947 */ /* 0x002fea000393ffff */
[----:B------:R0:W-:Y:S02]  /*d630*/  UTMACMDFLUSH ;  /* 0x00000000000079b7 */ /* 0x0001e40000000000 */
.L_x_108:
[----:B------:R-:W-:Y:S05]  /*d640*/  BSYNC.RECONVERGENT B0 ;  /* 0x0000000000007941 */ /* 0x000fea0003800200 */
.L_x_107:
[----:B------:R-:W-:Y:S01]  /*d650*/  UIADD3 UR42, UPT, UPT, UR42, 0x1, URZ ;  /* 0x000000012a2a7890 */ /* 0x000fe2000fffe0ff */
[----:B------:R-:W-:Y:S03]  /*d660*/  BSSY.RECONVERGENT B0, `(.L_x_110) ;  /* 0x0000005000007945 */ /* 0x000fe60003800200 */
[----:B------:R-:W-:Y:S04]  /*d670*/  UISETP.NE.AND UP0, UPT, UR42, 0x2, UPT ;  /* 0x000000022a00788c */ /* 0x000fe8000bf05270 */
[----:B------:R-:W-:Y:S01]  /*d680*/  USEL UR42, UR42, URZ, UP0 ;  /* 0x000000ff2a2a7287 */ /* 0x000fe20008000000 */
[----:B------:R-:W-:Y:S11]  /*d690*/  @P2 BRA `(.L_x_111) ;  /* 0x0000000000042947 */ /* 0x000ff60003800000 */
[----:B------:R-:W-:Y:S04]  /*d6a0*/  DEPBAR.LE SB0, 0x1 ;  /* 0x000080400000791a */ /* 0x000fe80000000000 */
.L_x_111:
[----:B------:R-:W-:Y:S05]  /*d6b0*/  BSYNC.RECONVERGENT B0 ;  /* 0x0000000000007941 */ /* 0x000fea0003800200 */
.L_x_110:
[----:B------:R-:W-:Y:S01]  /*d6c0*/  BAR.SYNC.DEFER_BLOCKING 0x1, 0x80 ;  /* 0x0042000000007b1d */ /* 0x000fe20000010000 */
[----:B------:R-:W-:Y:S01]  /*d6d0*/  ISETP.NE.AND P0, PT, R187, RZ, PT ;  /* 0x000000ffbb00720c */ /* 0x000fe20003f05270 */
[----:B------:R-:W-:Y:S01]  /*d6e0*/  IMAD.MOV.U32 R194, RZ, RZ, 0x40 ;  /* 0x00000040ffc27424 */ /* 0x000fe200078e00ff */
[----:B------:R-:W-:Y:S02]  /*d6f0*/  ISETP.NE.AND P3, PT, R191, RZ, PT ;  /* 0x000000ffbf00720c */ /* 0x000fe40003f65270 */
[----:B------:R-:W-:Y:S02]  /*d700*/  ISETP.NE.AND P2, PT, R185, RZ, PT ;  /* 0x000000ffb900720c */ /* 0x000fe40003f45270 */
[----:B------:R-:W-:Y:S02]  /*d710*/  PLOP3.LUT P1, PT, P3, P0, PT, 0xf8, 0x8f ;  /* 0x00000000008f781c */ /* 0x000fe40001f21f70 */
[----:B------:R-:W-:Y:S11]  /*d720*/  SEL R157, R157, 0x1, P3 ;  /* 0x000000019d9d7807 */ /* 0x000ff60001800000 */
[----:B------:R-:W-:Y:S02]  /*d730*/  @!P1 LEA R3, R165, UR41, 0x3 ;  /* 0x00000029a5039c11 */ /* 0x000fe4000f8e18ff */
[----:B---3--:R-:W-:Y:S04]  /*d740*/  @!P1 SHF.L.U32 R0, R163, 0x1f, RZ ;  /* 0x0000001fa3009819 */ /* 0x008fe800000006ff */
[----:B------:R-:W1:Y:S02]  /*d750*/  @!P1 SYNCS.PHASECHK.TRANS64.TRYWAIT P0, [R3+URZ+0xc0], R0 ;  /* 0x0000c000030095a7 */ /* 0x000e6400080011ff */
[----:B-1----:R-:W-:Y:S02]  /*d760*/  @!P1 SEL R157, RZ, 0x1, !P0 ;  /* 0x00000001ff9d9807 */ /* 0x002fe40004000000 */
[----:B------:R-:W-:Y:S02]  /*d770*/  PLOP3.LUT P1, PT, PT, PT, PT, 0x80, 0x8 ;  /* 0x000000000008781c */ /* 0x000fe40003f2f070 */
[----:B------:R-:W-:Y:S02]  /*d780*/  PLOP3.LUT P0, PT, PT, PT, PT, 0x8, 0x80 ;  /* 0x000000000080781c */ /* 0x000fe40003f0e170 */
[----:B------:R-:W-:Y:S01]  /*d790*/  P2R R187, PR, RZ, 0x2 ;  /* 0x00000002ffbb7803 */ /* 0x000fe20000000000 */
[----:B------:R-:W-:Y:S10]  /*d7a0*/  @P2 BRA `(.L_x_112) ;  /* 0xffffff8000942947 */ /* 0x000ff4000383ffff */
[----:B------:R-:W-:Y:S01]  /*d7b0*/  ISETP.NE.AND P2, PT, R183, RZ, PT ;  /* 0x000000ffb700720c */ /* 0x000fe20003f45270 */
[----:B------:R-:W-:Y:S01]  /*d7c0*/  IMAD.MOV.U32 R165, RZ, RZ, R153 ;  /* 0x000000ffffa57224 */ /* 0x000fe200078e0099 */
[----:B------:R-:W-:Y:S01]  /*d7d0*/  ISETP.NE.AND P0, PT, R149, 0x2, PT ;  /* 0x000000029500780c */ /* 0x000fe20003f05270 */
[----:B------:R-:W-:Y:S02]  /*d7e0*/  IMAD.MOV.U32 R163, RZ, RZ, R155 ;  /* 0x000000ffffa37224 */ /* 0x000fe400078e009b */
[----:B------:R-:W-:Y:S01]  /*d7f0*/  IMAD.IADD R18, R230, 0x1, R139 ;  /* 0x00000001e6127824 */ /* 0x000fe200078e028b */
[----:B------:R-:W-:Y:S01]  /*d800*/  SEL R0, RZ, 0x1, P0 ;  /* 0x00000001ff007807 */ /* 0x000fe20000000000 */
[----:B------:R-:W-:Y:S01]  /*d810*/  IMAD.IADD R19, R159, 0x1, R210 ;  /* 0x000000019f137824 */ /* 0x000fe200078e02d2 */
[----:B------:R-:W-:Y:S02]  /*d820*/  SEL R149, R149, RZ, P0 ;  /* 0x000000ff95957207 */ /* 0x000fe40000000000 */
[----:B------:R-:W-:-:S03]  /*d830*/  LOP3.LUT R167, R167, R0, RZ, 0x3c, !PT ;  /* 0x00000000a7a77212 */ /* 0x000fc600078e3cff */
[----:B------:R-:W-:Y:S01]  /*d840*/  @P2 R2UR UR36, R161 ;  /* 0x00000000a12422ca */ /* 0x000fe200000e0000 */
[----:B------:R-:W-:-:S14]  /*d850*/  @P2 BRA `(.L_x_113) ;  /* 0xffffff7400142947 */ /* 0x000fdc000383ffff */
[----:B------:R-:W-:Y:S05]  /*d860*/  EXIT ;  /* 0x000000000000794d */ /* 0x000fea0003800000 */
.L_x_20:
[----:B----4-:R4:W1:Y:S02]  /*d870*/  SYNCS.PHASECHK.TRANS64.TRYWAIT P0, [R3+URZ+0x160], R2 ;  /* 0x00016002030075a7 */ /* 0x01086400080011ff */
[----:B-1----:R-:W-:Y:S05]  /*d880*/  @!P0 NANOSLEEP.SYNCS 0x989680 ;  /* 0x009896800000895d */ /* 0x002fea0003900000 */
[----:B------:R-:W1:Y:S02]  /*d890*/  @!P0 SYNCS.PHASECHK.TRANS64 P0, [R3+URZ+0x160], R2 ;  /* 0x00016002030085a7 */ /* 0x000e6400080010ff */
[----:B-1----:R-:W-:Y:S05]  /*d8a0*/  @!P0 BRA `(.L_x_20) ;  /* 0xfffffffc00f08947 */ /* 0x002fea000383ffff */
[----:B------:R-:W-:Y:S05]  /*d8b0*/  BRA `(.L_x_114) ;  /* 0xffffff3c00707947 */ /* 0x000fea000383ffff */
.L_x_23:
[----:B-1----:R-:W-:-:S07]  /*d8c0*/  MOV R2, UR33 ;  /* 0x0000002100027c02 */ /* 0x002fce0008000f00 */
.L_x_115:
[----:B-1----:R1:W4:Y:S02]  /*d8d0*/  SYNCS.PHASECHK.TRANS64.TRYWAIT P0, [R2+URZ+0x60], R5 ;  /* 0x00006005020075a7 */ /* 0x00232400080011ff */
[----:B----4-:R-:W-:Y:S05]  /*d8e0*/  @!P0 NANOSLEEP.SYNCS 0x989680 ;  /* 0x009896800000895d */ /* 0x010fea0003900000 */
[----:B------:R-:W4:Y:S02]  /*d8f0*/  @!P0 SYNCS.PHASECHK.TRANS64 P0, [R2+URZ+0x60], R5 ;  /* 0x00006005020085a7 */ /* 0x000f2400080010ff */
[----:B----4-:R-:W-:Y:S05]  /*d900*/  @!P0 BRA `(.L_x_115) ;  /* 0xfffffffc00f08947 */ /* 0x010fea000383ffff */
[----:B------:R-:W-:Y:S05]  /*d910*/  BRA `(.L_x_22) ;  /* 0xffffff3c00c07947 */ /* 0x000fea000383ffff */
.L_x_29:
[----:B-1----:R-:W-:-:S07]  /*d920*/  MOV R2, UR17 ;  /* 0x0000001100027c02 */ /* 0x002fce0008000f00 */
.L_x_116:
[----:B-1----:R1:W4:Y:S02]  /*d930*/  SYNCS.PHASECHK.TRANS64.TRYWAIT P0, [R2+URZ+0x60], R5 ;  /* 0x00006005020075a7 */ /* 0x00232400080011ff */
[----:B----4-:R-:W-:Y:S05]  /*d940*/  @!P0 NANOSLEEP.SYNCS 0x989680 ;  /* 0x009896800000895d */ /* 0x010fea0003900000 */
[----:B------:R-:W4:Y:S02]  /*d950*/  @!P0 SYNCS.PHASECHK.TRANS64 P0, [R2+URZ+0x60], R5 ;  /* 0x00006005020085a7 */ /* 0x000f2400080010ff */
[----:B----4-:R-:W-:Y:S05]  /*d960*/  @!P0 BRA `(.L_x_116) ;  /* 0xfffffffc00f08947 */ /* 0x010fea000383ffff */
[----:B------:R-:W-:Y:S05]  /*d970*/  BRA `(.L_x_28) ;  /* 0xffffff4000687947 */ /* 0x000fea000383ffff */
.L_x_33:
[----:B-1----:R1:W4:Y:S02]  /*d980*/  SYNCS.PHASECHK.TRANS64.TRYWAIT P0, [R2+URZ+0xf0], R3 ;  /* 0x0000f003020075a7 */ /* 0x00232400080011ff */
[----:B----4-:R-:W-:Y:S05]  /*d990*/  @!P0 NANOSLEEP.SYNCS 0x989680 ;  /* 0x009896800000895d */ /* 0x010fea0003900000 */
[----:B------:R-:W4:Y:S02]  /*d9a0*/  @!P0 SYNCS.PHASECHK.TRANS64 P0, [R2+URZ+0xf0], R3 ;  /* 0x0000f003020085a7 */ /* 0x000f2400080010ff */
[----:B----4-:R-:W-:Y:S05]  /*d9b0*/  @!P0 BRA `(.L_x_33) ;  /* 0xfffffffc00f08947 */ /* 0x010fea000383ffff */
[----:B------:R-:W-:Y:S05]  /*d9c0*/  BRA `(.L_x_117) ;  /* 0xffffff4000f47947 */ /* 0x000fea000383ffff */
.L_x_37:
[----:B--2---:R-:W-:-:S07]  /*d9d0*/  MOV R0, UR5 ;  /* 0x0000000500007c02 */ /* 0x004fce0008000f00 */
.L_x_118:
[----:B-1----:R1:W2:Y:S02]  /*d9e0*/  SYNCS.PHASECHK.TRANS64.TRYWAIT P0, [R0+URZ], R3 ;  /* 0x00000003000075a7 */ /* 0x0022a400080011ff */
[----:B--2---:R-:W-:Y:S05]  /*d9f0*/  @!P0 NANOSLEEP.SYNCS 0x989680 ;  /* 0x009896800000895d */ /* 0x004fea0003900000 */
[----:B------:R-:W2:Y:S02]  /*da00*/  @!P0 SYNCS.PHASECHK.TRANS64 P0, [R0+URZ], R3 ;  /* 0x00000003000085a7 */ /* 0x000ea400080010ff */
[----:B--2---:R-:W-:Y:S05]  /*da10*/  @!P0 BRA `(.L_x_118) ;  /* 0xfffffffc00f08947 */ /* 0x004fea000383ffff */
[----:B------:R-:W-:Y:S05]  /*da20*/  BRA `(.L_x_119) ;  /* 0xffffff4800647947 */ /* 0x000fea000383ffff */
.L_x_38:
[----:B--2---:R-:W-:-:S07]  /*da30*/  MOV R0, UR5 ;  /* 0x0000000500007c02 */ /* 0x004fce0008000f00 */
.L_x_120:
[----:B-1----:R1:W2:Y:S02]  /*da40*/  SYNCS.PHASECHK.TRANS64.TRYWAIT P0, [R0+URZ], R3 ;  /* 0x00000003000075a7 */ /* 0x0022a400080011ff */
[----:B--2---:R-:W-:Y:S05]  /*da50*/  @!P0 NANOSLEEP.SYNCS 0x989680 ;  /* 0x009896800000895d */ /* 0x004fea0003900000 */
[----:B------:R-:W2:Y:S02]  /*da60*/  @!P0 SYNCS.PHASECHK.TRANS64 P0, [R0+URZ], R3 ;  /* 0x00000003000085a7 */ /* 0x000ea400080010ff */
[----:B--2---:R-:W-:Y:S05]  /*da70*/  @!P0 BRA `(.L_x_120) ;  /* 0xfffffffc00f08947 */ /* 0x004fea000383ffff */
[----:B------:R-:W-:Y:S05]  /*da80*/  BRA `(.L_x_121) ;  /* 0xffffff4800707947 */ /* 0x000fea000383ffff */
.L_x_39:
[----:B--2---:R-:W-:-:S07]  /*da90*/  MOV R0, UR5 ;  /* 0x0000000500007c02 */ /* 0x004fce0008000f00 */
.L_x_122:
[----:B-1----:R1:W2:Y:S02]  /*daa0*/  SYNCS.PHASECHK.TRANS64.TRYWAIT P0, [R0+URZ], R3 ;  /* 0x00000003000075a7 */ /* 0x0022a400080011ff */
[----:B--2---:R-:W-:Y:S05]  /*dab0*/  @!P0 NANOSLEEP.SYNCS 0x989680 ;  /* 0x009896800000895d */ /* 0x004fea0003900000 */
[----:B------:R-:W2:Y:S02]  /*dac0*/  @!P0 SYNCS.PHASECHK.TRANS64 P0, [R0+URZ], R3 ;  /* 0x00000003000085a7 */ /* 0x000ea400080010ff */
[----:B--2---:R-:W-:Y:S05]  /*dad0*/  @!P0 BRA `(.L_x_122) ;  /* 0xfffffffc00f08947 */ /* 0x004fea000383ffff */
[----:B------:R-:W-:Y:S05]  /*dae0*/  BRA `(.L_x_123) ;  /* 0xffffff48007c7947 */ /* 0x000fea000383ffff */
.L_x_40:
[----:B--2---:R-:W-:-:S07]  /*daf0*/  MOV R0, UR5 ;  /* 0x0000000500007c02 */ /* 0x004fce0008000f00 */
.L_x_124:
[----:B-1----:R1:W2:Y:S02]  /*db00*/  SYNCS.PHASECHK.TRANS64.TRYWAIT P0, [R0+URZ], R3 ;  /* 0x00000003000075a7 */ /* 0x0022a400080011ff */
[----:B--2---:R-:W-:Y:S05]  /*db10*/  @!P0 NANOSLEEP.SYNCS 0x989680 ;  /* 0x009896800000895d */ /* 0x004fea0003900000 */
[----:B------:R-:W2:Y:S02]  /*db20*/  @!P0 SYNCS.PHASECHK.TRANS64 P0, [R0+URZ], R3 ;  /* 0x00000003000085a7 */ /* 0x000ea400080010ff */
[----:B--2---:R-:W-:Y:S05]  /*db30*/  @!P0 BRA `(.L_x_124) ;  /* 0xfffffffc00f08947 */ /* 0x004fea000383ffff */
[----:B------:R-:W-:Y:S05]  /*db40*/  BRA `(.L_x_125) ;  /* 0xffffff4800887947 */ /* 0x000fea000383ffff */
.L_x_41:
[----:B--2---:R-:W-:-:S07]  /*db50*/  MOV R0, UR5 ;  /* 0x0000000500007c02 */ /* 0x004fce0008000f00 */
.L_x_126:
[----:B-1----:R1:W2:Y:S02]  /*db60*/  SYNCS.PHASECHK.TRANS64.TRYWAIT P0, [R0+URZ], R3 ;  /* 0x00000003000075a7 */ /* 0x0022a400080011ff */
[----:B--2---:R-:W-:Y:S05]  /*db70*/  @!P0 NANOSLEEP.SYNCS 0x989680 ;  /* 0x009896800000895d */ /* 0x004fea0003900000 */
[----:B------:R-:W2:Y:S02]  /*db80*/  @!P0 SYNCS.PHASECHK.TRANS64 P0, [R0+URZ], R3 ;  /* 0x00000003000085a7 */ /* 0x000ea400080010ff */
[----:B--2---:R-:W-:Y:S05]  /*db90*/  @!P0 BRA `(.L_x_126) ;  /* 0xfffffffc00f08947 */ /* 0x004fea000383ffff */
[----:B------:R-:W-:Y:S05]  /*dba0*/  BRA `(.L_x_127) ;  /* 0xffffff4800947947 */ /* 0x000fea000383ffff */
.L_x_42:
[----:B--2---:R-:W-:-:S07]  /*dbb0*/  MOV R0, UR5 ;  /* 0x0000000500007c02 */ /* 0x004fce0008000f00 */
.L_x_128:
[----:B-1----:R1:W2:Y:S02]  /*dbc0*/  SYNCS.PHASECHK.TRANS64.TRYWAIT P0, [R0+URZ], R3 ;  /* 0x00000003000075a7 */ /* 0x0022a400080011ff */
[----:B--2---:R-:W-:Y:S05]  /*dbd0*/  @!P0 NANOSLEEP.SYNCS 0x989680 ;  /* 0x009896800000895d */ /* 0x004fea0003900000 */
[----:B------:R-:W2:Y:S02]  /*dbe0*/  @!P0 SYNCS.PHASECHK.TRANS64 P0, [R0+URZ], R3 ;  /* 0x00000003000085a7 */ /* 0x000ea400080010ff */
[----:B--2---:R-:W-:Y:S05]  /*dbf0*/  @!P0 BRA `(.L_x_128) ;  /* 0xfffffffc00f08947 */ /* 0x004fea000383ffff */
[----:B------:R-:W-:Y:S05]  /*dc00*/  BRA `(.L_x_129) ;  /* 0xffffff4800a07947 */ /* 0x000fea000383ffff */
.L_x_43:
[----:B--2---:R-:W-:-:S07]  /*dc10*/  MOV R0, UR5 ;  /* 0x0000000500007c02 */ /* 0x004fce0008000f00 */
.L_x_130:
[----:B-1----:R1:W2:Y:S02]  /*dc20*/  SYNCS.PHASECHK.TRANS64.TRYWAIT P0, [R0+URZ], R3 ;  /* 0x00000003000075a7 */ /* 0x0022a400080011ff */
[----:B--2---:R-:W-:Y:S05]  /*dc30*/  @!P0 NANOSLEEP.SYNCS 0x989680 ;  /* 0x009896800000895d */ /* 0x004fea0003900000 */
[----:B------:R-:W2:Y:S02]  /*dc40*/  @!P0 SYNCS.PHASECHK.TRANS64 P0, [R0+URZ], R3 ;  /* 0x00000003000085a7 */ /* 0x000ea400080010ff */
[----:B--2---:R-:W-:Y:S05]  /*dc50*/  @!P0 BRA `(.L_x_130) ;  /* 0xfffffffc00f08947 */ /* 0x004fea000383ffff */
[----:B------:R-:W-:Y:S05]  /*dc60*/  BRA `(.L_x_131) ;  /* 0xffffff4800ac7947 */ /* 0x000fea000383ffff */
.L_x_44:
[----:B--2---:R-:W-:-:S07]  /*dc70*/  MOV R0, UR5 ;  /* 0x0000000500007c02 */ /* 0x004fce0008000f00 */
.L_x_132:
[----:B-1----:R1:W2:Y:S02]  /*dc80*/  SYNCS.PHASECHK.TRANS64.TRYWAIT P0, [R0+URZ], R3 ;  /* 0x00000003000075a7 */ /* 0x0022a400080011ff */
[----:B--2---:R-:W-:Y:S05]  /*dc90*/  @!P0 NANOSLEEP.SYNCS 0x989680 ;  /* 0x009896800000895d */ /* 0x004fea0003900000 */
[----:B------:R-:W2:Y:S02]  /*dca0*/  @!P0 SYNCS.PHASECHK.TRANS64 P0, [R0+URZ], R3 ;  /* 0x00000003000085a7 */ /* 0x000ea400080010ff */
[----:B--2---:R-:W-:Y:S05]  /*dcb0*/  @!P0 BRA `(.L_x_132) ;  /* 0xfffffffc00f08947 */ /* 0x004fea000383ffff */
[----:B------:R-:W-:Y:S05]  /*dcc0*/  BRA `(.L_x_133) ;  /* 0xffffff4800b87947 */ /* 0x000fea000383ffff */
.L_x_45:
[----:B--2---:R-:W-:-:S07]  /*dcd0*/  MOV R0, UR5 ;  /* 0x0000000500007c02 */ /* 0x004fce0008000f00 */
.L_x_134:
[----:B-1----:R1:W2:Y:S02]  /*dce0*/  SYNCS.PHASECHK.TRANS64.TRYWAIT P0, [R0+URZ], R3 ;  /* 0x00000003000075a7 */ /* 0x0022a400080011ff */
[----:B--2---:R-:W-:Y:S05]  /*dcf0*/  @!P0 NANOSLEEP.SYNCS 0x989680 ;  /* 0x009896800000895d */ /* 0x004fea0003900000 */
[----:B------:R-:W2:Y:S02]  /*dd00*/  @!P0 SYNCS.PHASECHK.TRANS64 P0, [R0+URZ], R3 ;  /* 0x00000003000085a7 */ /* 0x000ea400080010ff */
[----:B--2---:R-:W-:Y:S05]  /*dd10*/  @!P0 BRA `(.L_x_134) ;  /* 0xfffffffc00f08947 */ /* 0x004fea000383ffff */
[----:B------:R-:W-:Y:S05]  /*dd20*/  BRA `(.L_x_135) ;  /* 0xffffff4800c47947 */ /* 0x000fea000383ffff */
.L_x_46:
[----:B--2---:R-:W-:-:S07]  /*dd30*/  MOV R0, UR5 ;  /* 0x0000000500007c02 */ /* 0x004fce0008000f00 */
.L_x_136:
[----:B-1----:R1:W2:Y:S02]  /*dd40*/  SYNCS.PHASECHK.TRANS64.TRYWAIT P0, [R0+URZ], R3 ;  /* 0x00000003000075a7 */ /* 0x0022a400080011ff */
[----:B--2---:R-:W-:Y:S05]  /*dd50*/  @!P0 NANOSLEEP.SYNCS 0x989680 ;  /* 0x009896800000895d */ /* 0x004fea0003900000 */
[----:B------:R-:W2:Y:S02]  /*dd60*/  @!P0 SYNCS.PHASECHK.TRANS64 P0, [R0+URZ], R3 ;  /* 0x00000003000085a7 */ /* 0x000ea400080010ff */
[----:B--2---:R-:W-:Y:S05]  /*dd70*/  @!P0 BRA `(.L_x_136) ;  /* 0xfffffffc00f08947 */ /* 0x004fea000383ffff */
[----:B------:R-:W-:Y:S05]  /*dd80*/  BRA `(.L_x_137) ;  /* 0xffffff4800d07947 */ /* 0x000fea000383ffff */
.L_x_47:
[----:B--2---:R-:W-:-:S07]  /*dd90*/  MOV R0, UR5 ;  /* 0x0000000500007c02 */ /* 0x004fce0008000f00 */
.L_x_138:
[----:B-1----:R1:W2:Y:S02]  /*dda0*/  SYNCS.PHASECHK.TRANS64.TRYWAIT P0, [R0+URZ], R3 ;  /* 0x00000003000075a7 */ /* 0x0022a400080011ff */
[----:B--2---:R-:W-:Y:S05]  /*ddb0*/  @!P0 NANOSLEEP.SYNCS 0x989680 ;  /* 0x009896800000895d */ /* 0x004fea0003900000 */
[----:B------:R-:W2:Y:S02]  /*ddc0*/  @!P0 SYNCS.PHASECHK.TRANS64 P0, [R0+URZ], R3 ;  /* 0x00000003000085a7 */ /* 0x000ea400080010ff */
[----:B--2---:R-:W-:Y:S05]  /*ddd0*/  @!P0 BRA `(.L_x_138) ;  /* 0xfffffffc00f08947 */ /* 0x004fea000383ffff */
[----:B------:R-:W-:Y:S05]  /*dde0*/  BRA `(.L_x_139) ;  /* 0xffffff4800dc7947 */ /* 0x000fea000383ffff */
.L_x_50:
[----:B-1----:R1:W2:Y:S02]  /*ddf0*/  SYNCS.PHASECHK.TRANS64.TRYWAIT P0, [R0+URZ+0x150], R5 ;  /* 0x00015005000075a7 */ /* 0x0022a400080011ff */
[----:B--2---:R-:W-:Y:S05]  /*de00*/  @!P0 NANOSLEEP.SYNCS 0x989680 ;  /* 0x009896800000895d */ /* 0x004fea0003900000 */
[----:B------:R-:W2:Y:S02]  /*de10*/  @!P0 SYNCS.PHASECHK.TRANS64 P0, [R0+URZ+0x150], R5 ;  /* 0x00015005000085a7 */ /* 0x000ea400080010ff */
[----:B--2---:R-:W-:Y:S05]  /*de20*/  @!P0 BRA `(.L_x_50) ;  /* 0xfffffffc00f08947 */ /* 0x004fea000383ffff */
[----:B------:R-:W-:Y:S05]  /*de30*/  BRA `(.L_x_140) ;  /* 0xffffff4c00387947 */ /* 0x000fea000383ffff */
.L_x_51:
[----:B------:R-:W-:-:S07]  /*de40*/  MOV R0, UR5 ;  /* 0x0000000500007c02 */ /* 0x000fce0008000f00 */
.L_x_141:
[----:B-1----:R1:W2:Y:S02]  /*de50*/  SYNCS.PHASECHK.TRANS64.TRYWAIT P0, [R0+URZ+0x100], R5 ;  /* 0x00010005000075a7 */ /* 0x0022a400080011ff */
[----:B--2---:R-:W-:Y:S05]  /*de60*/  @!P0 NANOSLEEP.SYNCS 0x989680 ;  /* 0x009896800000895d */ /* 0x004fea0003900000 */
[----:B------:R-:W2:Y:S02]  /*de70*/  @!P0 SYNCS.PHASECHK.TRANS64 P0, [R0+URZ+0x100], R5 ;  /* 0x00010005000085a7 */ /* 0x000ea400080010ff */
[----:B--2---:R-:W-:Y:S05]  /*de80*/  @!P0 BRA `(.L_x_141) ;  /* 0xfffffffc00f08947 */ /* 0x004fea000383ffff */
[----:B------:R-:W-:Y:S05]  /*de90*/  BRA `(.L_x_142) ;  /* 0xffffff4c00487947 */ /* 0x000fea000383ffff */
.L_x_52:
[----:B-1----:R1:W2:Y:S02]  /*dea0*/  SYNCS.PHASECHK.TRANS64.TRYWAIT P1, [R0+URZ+0xf0], R5 ;  /* 0x0000f005000075a7 */ /* 0x0022a400080211ff */
[----:B--2---:R-:W-:Y:S05]  /*deb0*/  @!P1 NANOSLEEP.SYNCS 0x989680 ;  /* 0x009896800000995d */ /* 0x004fea0003900000 */
[----:B------:R-:W2:Y:S02]  /*dec0*/  @!P1 SYNCS.PHASECHK.TRANS64 P1, [R0+URZ+0xf0], R5 ;  /* 0x0000f005000095a7 */ /* 0x000ea400080210ff */
[----:B--2---:R-:W-:Y:S05]  /*ded0*/  @!P1 BRA `(.L_x_52) ;  /* 0xfffffffc00f09947 */ /* 0x004fea000383ffff */
[----:B------:R-:W-:Y:S05]  /*dee0*/  BRA `(.L_x_143) ;  /* 0xffffff4c00787947 */ /* 0x000fea000383ffff */
.L_x_55:
[----:B------:R-:W-:-:S07]  /*def0*/  MOV R0, UR5 ;  /* 0x0000000500007c02 */ /* 0x000fce0008000f00 */
.L_x_144:
[----:B-1----:R1:W2:Y:S02]  /*df00*/  SYNCS.PHASECHK.TRANS64.TRYWAIT P0, [R0+URZ+0x100], R3 ;  /* 0x00010003000075a7 */ /* 0x0022a400080011ff */
[----:B--2---:R-:W-:Y:S05]  /*df10*/  @!P0 NANOSLEEP.SYNCS 0x989680 ;  /* 0x009896800000895d */ /* 0x004fea0003900000 */
[----:B------:R-:W2:Y:S02]  /*df20*/  @!P0 SYNCS.PHASECHK.TRANS64 P0, [R0+URZ+0x100], R3 ;  /* 0x00010003000085a7 */ /* 0x000ea400080010ff */
[----:B--2---:R-:W-:Y:S05]  /*df30*/  @!P0 BRA `(.L_x_144) ;  /* 0xfffffffc00f08947 */ /* 0x004fea000383ffff */
[----:B------:R-:W-:Y:S05]  /*df40*/  BRA `(.L_x_54) ;  /* 0xffffff4c00cc7947 */ /* 0x000fea000383ffff */
.L_x_62:
[----:B-1----:R1:W2:Y:S02]  /*df50*/  SYNCS.PHASECHK.TRANS64.TRYWAIT P1, [R0+URZ+0xf0], R5 ;  /* 0x0000f005000075a7 */ /* 0x0022a400080211ff */
[----:B--2---:R-:W-:Y:S05]  /*df60*/  @!P1 NANOSLEEP.SYNCS 0x989680 ;  /* 0x009896800000995d */ /* 0x004fea0003900000 */
[----:B------:R-:W2:Y:S02]  /*df70*/  @!P1 SYNCS.PHASECHK.TRANS64 P1, [R0+URZ+0xf0], R5 ;  /* 0x0000f005000095a7 */ /* 0x000ea400080210ff */
[----:B--2---:R-:W-:Y:S05]  /*df80*/  @!P1 BRA `(.L_x_62) ;  /* 0xfffffffc00f09947 */ /* 0x004fea000383ffff */
[----:B------:R-:W-:Y:S05]  /*df90*/  BRA `(.L_x_145) ;  /* 0xffffff54002c7947 */ /* 0x000fea000383ffff */
.L_x_63:
[----:B------:R-:W-:-:S07]  /*dfa0*/  MOV R3, UR8 ;  /* 0x0000000800037c02 */ /* 0x000fce0008000f00 */
.L_x_146:
[----:B-1----:R1:W2:Y:S02]  /*dfb0*/  SYNCS.PHASECHK.TRANS64.TRYWAIT P0, [R3+URZ+0x130], R0 ;  /* 0x00013000030075a7 */ /* 0x0022a400080011ff */
[----:B--2---:R-:W-:Y:S05]  /*dfc0*/  @!P0 NANOSLEEP.SYNCS 0x989680 ;  /* 0x009896800000895d */ /* 0x004fea0003900000 */
[----:B------:R-:W2:Y:S02]  /*dfd0*/  @!P0 SYNCS.PHASECHK.TRANS64 P0, [R3+URZ+0x130], R0 ;  /* 0x00013000030085a7 */ /* 0x000ea400080010ff */
[----:B--2---:R-:W-:Y:S05]  /*dfe0*/  @!P0 BRA `(.L_x_146) ;  /* 0xfffffffc00f08947 */ /* 0x004fea000383ffff */
[----:B------:R-:W-:Y:S05]  /*dff0*/  BRA `(.L_x_147) ;  /* 0xffffff5400647947 */ /* 0x000fea000383ffff */
.L_x_66:
[----:B------:R-:W-:Y:S07]  /*e000*/  MOV R0, UR7 ;  /* 0x0000000700007c02 */ /* 0x000fee0008000f00 */
.L_x_148:
[----:B-1----:R1:W2:Y:S02]  /*e010*/  SYNCS.PHASECHK.TRANS64.TRYWAIT P0, [R0+URZ], R3 ;  /* 0x00000003000075a7 */ /* 0x0022a400080011ff */
[----:B--2---:R-:W-:Y:S05]  /*e020*/  @!P0 NANOSLEEP.SYNCS 0x989680 ;  /* 0x009896800000895d */ /* 0x004fea0003900000 */
[----:B------:R-:W2:Y:S02]  /*e030*/  @!P0 SYNCS.PHASECHK.TRANS64 P0, [R0+URZ], R3 ;  /* 0x00000003000085a7 */ /* 0x000ea400080010ff */
[----:B--2---:R-:W-:Y:S05]  /*e040*/  @!P0 BRA `(.L_x_148) ;  /* 0xfffffffc00f08947 */ /* 0x004fea000383ffff */
[----:B------:R-:W-:Y:S05]  /*e050*/  BRA `(.L_x_65) ;  /* 0xffffff5400807947 */ /* 0x000fea000383ffff */
.L_x_69:
[----:B------:R-:W-:-:S07]  /*e060*/  MOV R0, UR5 ;  /* 0x0000000500007c02 */ /* 0x000fce0008000f00 */
.L_x_149:
[----:B--2---:R2:W3:Y:S02]  /*e070*/  SYNCS.PHASECHK.TRANS64.TRYWAIT P0, [R0+URZ], R3 ;  /* 0x00000003000075a7 */ /* 0x0044e400080011ff */
[----:B---3--:R-:W-:Y:S05]  /*e080*/  @!P0 NANOSLEEP.SYNCS 0x989680 ;  /* 0x009896800000895d */ /* 0x008fea0003900000 */
[----:B------:R-:W3:Y:S02]  /*e090*/  @!P0 SYNCS.PHASECHK.TRANS64 P0, [R0+URZ], R3 ;  /* 0x00000003000085a7 */ /* 0x000ee400080010ff */
[----:B---3--:R-:W-:Y:S05]  /*e0a0*/  @!P0 BRA `(.L_x_149) ;  /* 0xfffffffc00f08947 */ /* 0x008fea000383ffff */
[----:B------:R-:W-:Y:S05]  /*e0b0*/  BRA `(.L_x_150) ;  /* 0xffffff5800347947 */ /* 0x000fea000383ffff */
.L_x_70:
[----:B------:R-:W-:-:S07]  /*e0c0*/  MOV R0, UR5 ;  /* 0x0000000500007c02 */ /* 0x000fce0008000f00 */
.L_x_151:
[----:B-1----:R1:W2:Y:S02]  /*e0d0*/  SYNCS.PHASECHK.TRANS64.TRYWAIT P0, [R0+URZ], R3 ;  /* 0x00000003000075a7 */ /* 0x0022a400080011ff */
[----:B--2---:R-:W-:Y:S05]  /*e0e0*/  @!P0 NANOSLEEP.SYNCS 0x989680 ;  /* 0x009896800000895d */ /* 0x004fea0003900000 */
[----:B------:R-:W2:Y:S02]  /*e0f0*/  @!P0 SYNCS.PHASECHK.TRANS64 P0, [R0+URZ], R3 ;  /* 0x00000003000085a7 */ /* 0x000ea400080010ff */
[----:B--2---:R-:W-:Y:S05]  /*e100*/  @!P0 BRA `(.L_x_151) ;  /* 0xfffffffc00f08947 */ /* 0x004fea000383ffff */
[----:B------:R-:W-:Y:S05]  /*e110*/  BRA `(.L_x_152) ;  /* 0xffffff5800407947 */ /* 0x000fea000383ffff */
.L_x_71:
[----:B------:R-:W-:-:S07]  /*e120*/  MOV R0, UR5 ;  /* 0x0000000500007c02 */ /* 0x000fce0008000f00 */
.L_x_153:
[----:B-1----:R1:W2:Y:S02]  /*e130*/  SYNCS.PHASECHK.TRANS64.TRYWAIT P0, [R0+URZ], R3 ;  /* 0x00000003000075a7 */ /* 0x0022a400080011ff */
[----:B--2---:R-:W-:Y:S05]  /*e140*/  @!P0 NANOSLEEP.SYNCS 0x989680 ;  /* 0x009896800000895d */ /* 0x004fea0003900000 */
[----:B------:R-:W2:Y:S02]  /*e150*/  @!P0 SYNCS.PHASECHK.TRANS64 P0, [R0+URZ], R3 ;  /* 0x00000003000085a7 */ /* 0x000ea400080010ff */
[----:B--2---:R-:W-:Y:S05]  /*e160*/  @!P0 BRA `(.L_x_153) ;  /* 0xfffffffc00f08947 */ /* 0x004fea000383ffff */
[----:B------:R-:W-:Y:S05]  /*e170*/  BRA `(.L_x_154) ;  /* 0xffffff58004c7947 */ /* 0x000fea000383ffff */
.L_x_72:
[----:B------:R-:W-:-:S07]  /*e180*/  MOV R0, UR7 ;  /* 0x0000000700007c02 */ /* 0x000fce0008000f00 */
.L_x_155:
[----:B-1----:R1:W2:Y:S02]  /*e190*/  SYNCS.PHASECHK.TRANS64.TRYWAIT P0, [R0+URZ], R3 ;  /* 0x00000003000075a7 */ /* 0x0022a400080011ff */
[----:B--2---:R-:W-:Y:S05]  /*e1a0*/  @!P0 NANOSLEEP.SYNCS 0x989680 ;  /* 0x009896800000895d */ /* 0x004fea0003900000 */
[----:B------:R-:W2:Y:S02]  /*e1b0*/  @!P0 SYNCS.PHASECHK.TRANS64 P0, [R0+URZ], R3 ;  /* 0x00000003000085a7 */ /* 0x000ea400080010ff */
[----:B--2---:R-:W-:Y:S05]  /*e1c0*/  @!P0 BRA `(.L_x_155) ;  /* 0xfffffffc00f08947 */ /* 0x004fea000383ffff */
[----:B------:R-:W-:Y:S05]  /*e1d0*/  BRA `(.L_x_156) ;  /* 0xffffff5800587947 */ /* 0x000fea000383ffff */
.L_x_77:
[----:B--2---:R2:W3:Y:S02]  /*e1e0*/  SYNCS.PHASECHK.TRANS64.TRYWAIT P0, [R0+URZ+0xf0], R3 ;  /* 0x0000f003000075a7 */ /* 0x0044e400080011ff */
[----:B---3--:R-:W-:Y:S05]  /*e1f0*/  @!P0 NANOSLEEP.SYNCS 0x989680 ;  /* 0x009896800000895d */ /* 0x008fea0003900000 */
[----:B------:R-:W3:Y:S02]  /*e200*/  @!P0 SYNCS.PHASECHK.TRANS64 P0, [R0+URZ+0xf0], R3 ;  /* 0x0000f003000085a7 */ /* 0x000ee400080010ff */
[----:B---3--:R-:W-:Y:S05]  /*e210*/  @!P0 BRA `(.L_x_77) ;  /* 0xfffffffc00f08947 */ /* 0x008fea000383ffff */
[----:B------:R-:W-:Y:S05]  /*e220*/  BRA `(.L_x_157) ;  /* 0xffffff5c005c7947 */ /* 0x000fea000383ffff */
.L_x_80:
[----:B------:R-:W-:Y:S07]  /*e230*/  MOV R0, UR7 ;  /* 0x0000000700007c02 */ /* 0x000fee0008000f00 */
.L_x_158:
[----:B--2---:R2:W3:Y:S02]  /*e240*/  SYNCS.PHASECHK.TRANS64.TRYWAIT P0, [R0+URZ+0xe8], R3 ;  /* 0x0000e803000075a7 */ /* 0x0044e400080011ff */
[----:B---3--:R-:W-:Y:S05]  /*e250*/  @!P0 NANOSLEEP.SYNCS 0x989680 ;  /* 0x009896800000895d */ /* 0x008fea0003900000 */
[----:B------:R-:W3:Y:S02]  /*e260*/  @!P0 SYNCS.PHASECHK.TRANS64 P0, [R0+URZ+0xe8], R3 ;  /* 0x0000e803000085a7 */ /* 0x000ee400080010ff */
[----:B---3--:R-:W-:Y:S05]  /*e270*/  @!P0 BRA `(.L_x_158) ;  /* 0xfffffffc00f08947 */ /* 0x008fea000383ffff */
[----:B------:R-:W-:Y:S05]  /*e280*/  BRA `(.L_x_79) ;  /* 0xffffff60003c7947 */ /* 0x000fea000383ffff */
.L_x_83:
[----:B--2---:R-:W-:Y:S07]  /*e290*/  MOV R3, UR7 ;  /* 0x0000000700037c02 */ /* 0x004fee0008000f00 */
.L_x_159:
[----:B-1----:R1:W2:Y:S02]  /*e2a0*/  SYNCS.PHASECHK.TRANS64.TRYWAIT P0, [R3+URZ+0xd0], R12 ;  /* 0x0000d00c030075a7 */ /* 0x0022a400080011ff */
[----:B--2---:R-:W-:Y:S05]  /*e2b0*/  @!P0 NANOSLEEP.SYNCS 0x989680 ;  /* 0x009896800000895d */ /* 0x004fea0003900000 */
[----:B------:R-:W2:Y:S02]  /*e2c0*/  @!P0 SYNCS.PHASECHK.TRANS64 P0, [R3+URZ+0xd0], R12 ;  /* 0x0000d00c030085a7 */ /* 0x000ea400080010ff */
[----:B--2---:R-:W-:Y:S05]  /*e2d0*/  @!P0 BRA `(.L_x_159) ;  /* 0xfffffffc00f08947 */ /* 0x004fea000383ffff */
[----:B------:R-:W-:Y:S05]  /*e2e0*/  BRA `(.L_x_160) ;  /* 0xffffff6000b47947 */ /* 0x000fea000383ffff */
.L_x_84:
[----:B------:R-:W-:Y:S07]  /*e2f0*/  MOV R3, UR7 ;  /* 0x0000000700037c02 */ /* 0x000fee0008000f00 */
.L_x_161:
[----:B-1----:R1:W2:Y:S02]  /*e300*/  SYNCS.PHASECHK.TRANS64.TRYWAIT P0, [R3+URZ+0xd8], R12 ;  /* 0x0000d80c030075a7 */ /* 0x0022a400080011ff */
[----:B--2---:R-:W-:Y:S05]  /*e310*/  @!P0 NANOSLEEP.SYNCS 0x989680 ;  /* 0x009896800000895d */ /* 0x004fea0003900000 */
[----:B------:R-:W2:Y:S02]  /*e320*/  @!P0 SYNCS.PHASECHK.TRANS64 P0, [R3+URZ+0xd8], R12 ;  /* 0x0000d80c030085a7 */ /* 0x000ea400080010ff */
[----:B--2---:R-:W-:Y:S05]  /*e330*/  @!P0 BRA `(.L_x_161) ;  /* 0xfffffffc00f08947 */ /* 0x004fea000383ffff */
[----:B------:R-:W-:Y:S05]  /*e340*/  BRA `(.L_x_162) ;  /* 0xffffff6400347947 */ /* 0x000fea000383ffff */
.L_x_86:
[----:B------:R-:W-:-:S07]  /*e350*/  MOV R0, UR7 ;  /* 0x0000000700007c02 */ /* 0x000fce0008000f00 */
.L_x_163:
[----:B-1----:R1:W3:Y:S02]  /*e360*/  SYNCS.PHASECHK.TRANS64.TRYWAIT P0, [R0+URZ+0xd0], R3 ;  /* 0x0000d003000075a7 */ /* 0x0022e400080011ff */
[----:B---3--:R-:W-:Y:S05]  /*e370*/  @!P0 NANOSLEEP.SYNCS 0x989680 ;  /* 0x009896800000895d */ /* 0x008fea0003900000 */
[----:B------:R-:W3:Y:S02]  /*e380*/  @!P0 SYNCS.PHASECHK.TRANS64 P0, [R0+URZ+0xd0], R3 ;  /* 0x0000d003000085a7 */ /* 0x000ee400080010ff */
[----:B---3--:R-:W-:Y:S05]  /*e390*/  @!P0 BRA `(.L_x_163) ;  /* 0xfffffffc00f08947 */ /* 0x008fea000383ffff */
[----:B------:R-:W-:Y:S05]  /*e3a0*/  BRA `(.L_x_164) ;  /* 0xffffff6400a47947 */ /* 0x000fea000383ffff */
.L_x_88:
[----:B-1----:R1:W2:Y:S02]  /*e3b0*/  SYNCS.PHASECHK.TRANS64.TRYWAIT P0, [R0+URZ+0xf0], R3 ;  /* 0x0000f003000075a7 */ /* 0x0022a400080011ff */
[----:B--2---:R-:W-:Y:S05]  /*e3c0*/  @!P0 NANOSLEEP.SYNCS 0x989680 ;  /* 0x009896800000895d */ /* 0x004fea0003900000 */
[----:B------:R-:W2:Y:S02]  /*e3d0*/  @!P0 SYNCS.PHASECHK.TRANS64 P0, [R0+URZ+0xf0], R3 ;  /* 0x0000f003000085a7 */ /* 0x000ea400080010ff */
[----:B--2---:R-:W-:Y:S05]  /*e3e0*/  @!P0 BRA `(.L_x_88) ;  /* 0xfffffffc00f08947 */ /* 0x004fea000383ffff */
[----:B------:R-:W-:Y:S05]  /*e3f0*/  BRA `(.L_x_165) ;  /* 0xffffff6800407947 */ /* 0x000fea000383ffff */
.L_x_102:
[----:B-1----:R1:W2:Y:S02]  /*e400*/  SYNCS.PHASECHK.TRANS64.TRYWAIT P0, [R3+URZ+0xc0], R0 ;  /* 0x0000c000030075a7 */ /* 0x0022a400080011ff */
[----:B--2---:R-:W-:Y:S05]  /*e410*/  @!P0 NANOSLEEP.SYNCS 0x989680 ;  /* 0x009896800000895d */ /* 0x004fea0003900000 */
[----:B------:R-:W2:Y:S02]  /*e420*/  @!P0 SYNCS.PHASECHK.TRANS64 P0, [R3+URZ+0xc0], R0 ;  /* 0x0000c000030085a7 */ /* 0x000ea400080010ff */
[----:B--2---:R-:W-:Y:S05]  /*e430*/  @!P0 BRA `(.L_x_102) ;  /* 0xfffffffc00f08947 */ /* 0x004fea000383ffff */
[----:B------:R-:W-:Y:S05]  /*e440*/  BRA `(.L_x_101) ;  /* 0xffffff7400b07947 */ /* 0x000fea000383ffff */
.L_x_105:
[----:B-1----:R1:W2:Y:S02]  /*e450*/  SYNCS.PHASECHK.TRANS64.TRYWAIT P0, [R143+URZ+0x110], R0 ;  /* 0x000110008f0075a7 */ /* 0x0022a400080011ff */
[----:B--2---:R-:W-:Y:S05]  /*e460*/  @!P0 NANOSLEEP.SYNCS 0x989680 ;  /* 0x009896800000895d */ /* 0x004fea0003900000 */
[----:B------:R-:W2:Y:S02]  /*e470*/  @!P0 SYNCS.PHASECHK.TRANS64 P0, [R143+URZ+0x110], R0 ;  /* 0x000110008f0085a7 */ /* 0x000ea400080010ff */
[----:B--2---:R-:W-:Y:S05]  /*e480*/  @!P0 BRA `(.L_x_105) ;  /* 0xfffffffc00f08947 */ /* 0x004fea000383ffff */
[----:B------:R-:W-:Y:S05]  /*e490*/  BRA `(.L_x_104) ;  /* 0xffffff7800387947 */ /* 0x000fea000383ffff */
        .weak           $__internal_0_$__cuda_sm10x_tcgen05_guardrail_trap_col_being_dealloced_not_returned_by_alloc
        .type           $__internal_0_$__cuda_sm10x_tcgen05_guardrail_trap_col_being_dealloced_not_returned_by_alloc,@function
        .size           $__internal_0_$__cuda_sm10x_tcgen05_guardrail_trap_col_being_dealloced_not_returned_by_alloc,($__internal_1_$__cuda_sm10x_tcgen05_guardrail_trap_phase_invalid_during_alloc - $__internal_0_$__cuda_sm10x_tcgen05_guardrail_trap_col_being_dealloced_not_returned_by_alloc)
$__internal_0_$__cuda_sm10x_tcgen05_guardrail_trap_col_being_dealloced_not_returned_by_alloc:
[----:B------:R-:W-:Y:S05]  /*e4a0*/  BPT.TRAP 0x1 ;  /* 0x000000040000795c */ /* 0x000fea0000300000 */
[----:B------:R-:W-:-:S04]  /*e4b0*/  HFMA2 R3, -RZ, RZ, 0, 0 ;  /* 0x00000000ff037431 */ /* 0x000fc800000001ff */
[----:B------:R-:W-:Y:S05]  /*e4c0*/  RET.REL.NODEC R2 `(_ZN7cutlass13device_kernelINS_4gemm6kernel13GemmUniversalIN4cute5tupleIJiiiiEEENS1_10collective13CollectiveMmaINS1_35MainloopSm100TmaUmmaWarpSpecializedILi12ELi2ELi4ENS5_IJNS4_1CILi1EEESB_SB_EEEEENS5_IJNSA_ILi128EEESE_NSA_ILi64EEEEEENS_12float_e4m3_tENS5_IJlSB_lEEESH_SI_NS4_8TiledMMAINS4_8MMA_AtomIJNS4_10MMA_TraitsINS4_19SM100_MMA_F8F6F4_SSEJSH_SH_fSE_SE_NS4_17integral_constantINS4_4UMMA5MajorELSP_0EEESQ_NSN_INSO_7ScaleInELSR_0EEESS_EEEEEENS4_6LayoutISC_NS5_IJNSA_ILi0EEESW_SW_EEEEENS5_IJNS4_10UnderscoreESZ_SZ_EEEEENS4_13SM90_TMA_LOADENS4_14ComposedLayoutINS4_7SwizzleILi2ELi4ELi3EEENS4_18smem_ptr_flag_bitsILi8EEENSV_INS5_IJNSA_ILi8EEESF_EEENS5_IJSF_SB_EEEEEEEvNS4_8identityES12_S1C_vS1D_EENS_8epilogue10collective18CollectiveEpilogueINS1F_23Sm100TmaWarpSpecializedILi2ELi2ELi64ELb0ELb0EEEJSG_NS5_IJNSV_ISE_SB_EENSV_ISF_SB_EEEEESH_SI_SH_SI_NS1F_6fusion15FusionCallbacksIS1J_NS1N_13LinCombEltActINS1F_6thread4GELUESH_fSH_fLNS_15FloatRoundStyleE2EEESG_S1M_JEEENS4_5SM1004TMEM4LOAD26SM100_TMEM_LOAD_32dp32b64xES12_S1C_NS4_39AutoVectorizingCopyWithAssumedAlignmentILi128EEENS4_14SM90_TMA_STOREES1C_S20_S20_EEEvvEEEEvNT_6ParamsE) ;  /* 0xffffff1802cc7950 */ /* 0x000fea0003c3ffff */
        .weak           $__internal_1_$__cuda_sm10x_tcgen05_guardrail_trap_phase_invalid_during_alloc
        .type           $__internal_1_$__cuda_sm10x_tcgen05_guardrail_trap_phase_invalid_during_alloc,@function
        .size           $__internal_1_$__cuda_sm10x_tcgen05_guardrail_trap_phase_invalid_during_alloc,($__internal_2_$__cuda_sm10x_tcgen05_guardrail_trap_unallocated_columns_being_dealloced - $__internal_1_$__cuda_sm10x_tcgen05_guardrail_trap_phase_invalid_during_alloc)
$__internal_1_$__cuda_sm10x_tcgen05_guardrail_trap_phase_invalid_during_alloc:
[----:B------:R-:W-:Y:S05]  /*e4d0*/  BPT.TRAP 0x1 ;  /* 0x000000040000795c */ /* 0x000fea0000300000 */
[----:B------:R-:W-:-:S04]  /*e4e0*/  MOV R3, 0x0 ;  /* 0x0000000000037802 */ /* 0x000fc80000000f00 */
[----:B------:R-:W-:Y:S05]  /*e4f0*/  RET.REL.NODEC R2 `(_ZN7cutlass13device_kernelINS_4gemm6kernel13GemmUniversalIN4cute5tupleIJiiiiEEENS1_10collective13CollectiveMmaINS1_35MainloopSm100TmaUmmaWarpSpecializedILi12ELi2ELi4ENS5_IJNS4_1CILi1EEESB_SB_EEEEENS5_IJNSA_ILi128EEESE_NSA_ILi64EEEEEENS_12float_e4m3_tENS5_IJlSB_lEEESH_SI_NS4_8TiledMMAINS4_8MMA_AtomIJNS4_10MMA_TraitsINS4_19SM100_MMA_F8F6F4_SSEJSH_SH_fSE_SE_NS4_17integral_constantINS4_4UMMA5MajorELSP_0EEESQ_NSN_INSO_7ScaleInELSR_0EEESS_EEEEEENS4_6LayoutISC_NS5_IJNSA_ILi0EEESW_SW_EEEEENS5_IJNS4_10UnderscoreESZ_SZ_EEEEENS4_13SM90_TMA_LOADENS4_14ComposedLayoutINS4_7SwizzleILi2ELi4ELi3EEENS4_18smem_ptr_flag_bitsILi8EEENSV_INS5_IJNSA_ILi8EEESF_EEENS5_IJSF_SB_EEEEEEEvNS4_8identityES12_S1C_vS1D_EENS_8epilogue10collective18CollectiveEpilogueINS1F_23Sm100TmaWarpSpecializedILi2ELi2ELi64ELb0ELb0EEEJSG_NS5_IJNSV_ISE_SB_EENSV_ISF_SB_EEEEESH_SI_SH_SI_NS1F_6fusion15FusionCallbacksIS1J_NS1N_13LinCombEltActINS1F_6thread4GELUESH_fSH_fLNS_15FloatRoundStyleE2EEESG_S1M_JEEENS4_5SM1004TMEM4LOAD26SM100_TMEM_LOAD_32dp32b64xES12_S1C_NS4_39AutoVectorizingCopyWithAssumedAlignmentILi128EEENS4_14SM90_TMA_STOREES1C_S20_S20_EEEvvEEEEvNT_6ParamsE) ;  /* 0xffffff1802c07950 */ /* 0x000fea0003c3ffff */
        .weak           $__internal_2_$__cuda_sm10x_tcgen05_guardrail_trap_unallocated_columns_being_dealloced
        .type           $__internal_2_$__cuda_sm10x_tcgen05_guardrail_trap_unallocated_columns_being_dealloced,@function
        .size           $__internal_2_$__cuda_sm10x_tcgen05_guardrail_trap_unallocated_columns_being_dealloced,(.L_x_167 - $__internal_2_$__cuda_sm10x_tcgen05_guardrail_trap_unallocated_columns_being_dealloced)
$__internal_2_$__cuda_sm10x_tcgen05_guardrail_trap_unallocated_columns_being_dealloced:
[----:B------:R-:W-:Y:S05]  /*e500*/  BPT.TRAP 0x1 ;  /* 0x000000040000795c */ /* 0x000fea0000300000 */
[----:B------:R-:W-:-:S04]  /*e510*/  HFMA2 R3, -RZ, RZ, 0, 0 ;  /* 0x00000000ff037431 */ /* 0x000fc800000001ff */
[----:B------:R-:W-:Y:S05]  /*e520*/  RET.REL.NODEC R2 `(_ZN7cutlass13device_kernelINS_4gemm6kernel13GemmUniversalIN4cute5tupleIJiiiiEEENS1_10collective13CollectiveMmaINS1_35MainloopSm100TmaUmmaWarpSpecializedILi12ELi2ELi4ENS5_IJNS4_1CILi1EEESB_SB_EEEEENS5_IJNSA_ILi128EEESE_NSA_ILi64EEEEEENS_12float_e4m3_tENS5_IJlSB_lEEESH_SI_NS4_8TiledMMAINS4_8MMA_AtomIJNS4_10MMA_TraitsINS4_19SM100_MMA_F8F6F4_SSEJSH_SH_fSE_SE_NS4_17integral_constantINS4_4UMMA5MajorELSP_0EEESQ_NSN_INSO_7ScaleInELSR_0EEESS_EEEEEENS4_6LayoutISC_NS5_IJNSA_ILi0EEESW_SW_EEEEENS5_IJNS4_10UnderscoreESZ_SZ_EEEEENS4_13SM90_TMA_LOADENS4_14ComposedLayoutINS4_7SwizzleILi2ELi4ELi3EEENS4_18smem_ptr_flag_bitsILi8EEENSV_INS5_IJNSA_ILi8EEESF_EEENS5_IJSF_SB_EEEEEEEvNS4_8identityES12_S1C_vS1D_EENS_8epilogue10collective18CollectiveEpilogueINS1F_23Sm100TmaWarpSpecializedILi2ELi2ELi64ELb0ELb0EEEJSG_NS5_IJNSV_ISE_SB_EENSV_ISF_SB_EEEEESH_SI_SH_SI_NS1F_6fusion15FusionCallbacksIS1J_NS1N_13LinCombEltActINS1F_6thread4GELUESH_fSH_fLNS_15FloatRoundStyleE2EEESG_S1M_JEEENS4_5SM1004TMEM4LOAD26SM100_TMEM_LOAD_32dp32b64xES12_S1C_NS4_39AutoVectorizingCopyWithAssumedAlignmentILi128EEENS4_14SM90_TMA_STOREES1C_S20_S20_EEEvvEEEEvNT_6ParamsE) ;  /* 0xffffff1802b47950 */ /* 0x000fea0003c3ffff */
.L_x_166:
[----:B------:R-:W-:-:S00]  /*e530*/  BRA `(.L_x_166) ;  /* 0xfffffffc00fc7947 */ /* 0x000fc0000383ffff */
[----:B------:R-:W-:-:S00]  /*e540*/  NOP ;  /* 0x0000000000007918 */ /* 0x000fc00000000000 */
        /* <DEDUP_REMOVED lines=11> */
.L_x_167:


//--------------------- .nv.global.init           --------------------------
	.section	.nv.global.init,"aw",@progbits
.nv.global.init:
	.type		$str$27,@object
	.size		$str$27,($str$28 - $str$27)
$str$27:
        /*0000*/ 	.byte	0x28, 0x61, 0x64, 0x64, 0x72, 0x65, 0x73, 0x73, 0x20, 0x26, 0x20, 0x6d, 0x61, 0x73, 0x6b, 0x29
        /*0010*/ 	.byte	0x20, 0x3d, 0x3d, 0x20, 0x30, 0x00
	.type		$str$28,@object
	.size		$str$28,($str$26 - $str$28)
$str$28:
        /*0016*/ 	.byte	0x2f, 0x74, 0x6d, 0x70, 0x2f, 0x63, 0x75, 0x74, 0x6c, 0x61, 0x73, 0x73, 0x5f, 0x73, 0x77, 0x65
        /*0026*/ 	.byte	0x65, 0x70, 0x5f, 0x73, 0x72, 0x63, 0x2f, 0x69, 0x6e, 0x63, 0x6c, 0x75, 0x64, 0x65, 0x2f, 0x63
        /*0036*/ 	.byte	0x75, 0x74, 0x65, 0x2f, 0x70, 0x6f, 0x69, 0x6e, 0x74, 0x65, 0x72, 0x5f, 0x66, 0x6c, 0x61, 0x67
        /*0046*/ 	.byte	0x67, 0x65, 0x64, 0x2e, 0x68, 0x70, 0x70, 0x00
	.type		$str$26,@object
	.size		$str$26,($str$25 - $str$26)
$str$26:
        /*004e*/ 	.byte	0x2f, 0x74, 0x6d, 0x70, 0x2f, 0x63, 0x75, 0x74, 0x6c, 0x61, 0x73, 0x73, 0x5f, 0x73, 0x77, 0x65
        /*005e*/ 	.byte	0x65, 0x70, 0x5f, 0x73, 0x72, 0x63, 0x2f, 0x69, 0x6e, 0x63, 0x6c, 0x75, 0x64, 0x65, 0x2f, 0x63
        /*006e*/ 	.byte	0x75, 0x74, 0x65, 0x2f, 0x61, 0x74, 0x6f, 0x6d, 0x2f, 0x63, 0x6f, 0x70, 0x79, 0x5f, 0x74, 0x72
        /*007e*/ 	.byte	0x61, 0x69, 0x74, 0x73, 0x5f, 0x73, 0x6d, 0x31, 0x30, 0x30, 0x2e, 0x68, 0x70, 0x70, 0x00
	.type		$str$25,@object
	.size		$str$25,(__unnamed_1 - $str$25)
$str$25:
        /*008d*/ 	.byte	0x28, 0x28, 0x75, 0x69, 0x6e, 0x74, 0x33, 0x32, 0x5f, 0x74, 0x28, 0x74, 0x68, 0x72, 0x65, 0x61
        /*009d*/ 	.byte	0x64, 0x49, 0x64, 0x78, 0x2e, 0x78, 0x29, 0x20, 0x2f, 0x20, 0x33, 0x32, 0x29, 0x20, 0x25, 0x20
        /*00ad*/ 	.byte	0x34, 0x29, 0x20, 0x3d, 0x3d, 0x20, 0x28, 0x28, 0x28, 0x74, 0x6d, 0x65, 0x6d, 0x5f, 0x61, 0x64
        /*00bd*/ 	.byte	0x64, 0x72, 0x20, 0x3e, 0x3e, 0x20, 0x31, 0x36, 0x29, 0x20, 0x2f, 0x20, 0x33, 0x32, 0x29, 0x20
        /*00cd*/ 	.byte	0x25, 0x20, 0x34, 0x29, 0x00
	.type		__unnamed_1,@object
	.size		__unnamed_1,(__unnamed_2 - __unnamed_1)
__unnamed_1:
        /*00d2*/ 	.byte	0x61, 0x75, 0x74, 0x6f, 0x20, 0x63, 0x75, 0x74, 0x65, 0x3a, 0x3a, 0x61, 0x73, 0x5f, 0x70, 0x6f
        /* <DEDUP_REMOVED lines=24> */
        /*0262*/ 	.byte	0x43, 0x3c, 0x38, 0x31, 0x39, 0x32, 0x3e, 0x3e, 0x3e, 0x3e, 0x5d, 0x00
	.type		__unnamed_2,@object
	.size		__unnamed_2,(.L_2 - __unnamed_2)
__unnamed_2:
        /* <DEDUP_REMOVED lines=42> */
        /*050e*/ 	.byte	0x3e, 0x3e, 0x3e, 0x3e, 0x5d, 0x00
.L_2:


//--------------------- .nv.shared._ZN7cutlass13device_kernelINS_4gemm6kernel13GemmUniversalIN4cute5tupleIJiiiiEEENS1_10collective13CollectiveMmaINS1_35MainloopSm100TmaUmmaWarpSpecializedILi12ELi2ELi4ENS5_IJNS4_1CILi1EEESB_SB_EEEEENS5_IJNSA_ILi128EEESE_NSA_ILi64EEEEEENS_12float_e4m3_tENS5_IJlSB_lEEESH_SI_NS4_8TiledMMAINS4_8MMA_AtomIJNS4_10MMA_TraitsINS4_19SM100_MMA_F8F6F4_SSEJSH_SH_fSE_SE_NS4_17integral_constantINS4_4UMMA5MajorELSP_0EEESQ_NSN_INSO_7ScaleInELSR_0EEESS_EEEEEENS4_6LayoutISC_NS5_IJNSA_ILi0EEESW_SW_EEEEENS5_IJNS4_10UnderscoreESZ_SZ_EEEEENS4_13SM90_TMA_LOADENS4_14ComposedLayoutINS4_7SwizzleILi2ELi4ELi3EEENS4_18smem_ptr_flag_bitsILi8EEENSV_INS5_IJNSA_ILi8EEESF_EEENS5_IJSF_SB_EEEEEEEvNS4_8identityES12_S1C_vS1D_EENS_8epilogue10collective18CollectiveEpilogueINS1F_23Sm100TmaWarpSpecializedILi2ELi2ELi64ELb0ELb0EEEJSG_NS5_IJNSV_ISE_SB_EENSV_ISF_SB_EEEEESH_SI_SH_SI_NS1F_6fusion15FusionCallbacksIS1J_NS1N_13LinCombEltActINS1F_6thread4GELUESH_fSH_fLNS_15FloatRoundStyleE2EEESG_S1M_JEEENS4_5SM1004TMEM4LOAD26SM100_TMEM_LOAD_32dp32b64xES12_S1C_NS4_39AutoVectorizingCopyWithAssumedAlignmentILi128EEENS4_14SM90_TMA_STOREES1C_S20_S20_EEEvvEEEEvNT_6ParamsE --------------------------
	.section	.nv.shared._ZN7cutlass13device_kernelINS_4gemm6kernel13GemmUniversalIN4cute5tupleIJiiiiEEENS1_10collective13CollectiveMmaINS1_35MainloopSm100TmaUmmaWarpSpecializedILi12ELi2ELi4ENS5_IJNS4_1CILi1EEESB_SB_EEEEENS5_IJNSA_ILi128EEESE_NSA_ILi64EEEEEENS_12float_e4m3_tENS5_IJlSB_lEEESH_SI_NS4_8TiledMMAINS4_8MMA_AtomIJNS4_10MMA_TraitsINS4_19SM100_MMA_F8F6F4_SSEJSH_SH_fSE_SE_NS4_17integral_constantINS4_4UMMA5MajorELSP_0EEESQ_NSN_INSO_7ScaleInELSR_0EEESS_EEEEEENS4_6LayoutISC_NS5_IJNSA_ILi0EEESW_SW_EEEEENS5_IJNS4_10UnderscoreESZ_SZ_EEEEENS4_13SM90_TMA_LOADENS4_14ComposedLayoutINS4_7SwizzleILi2ELi4ELi3EEENS4_18smem_ptr_flag_bitsILi8EEENSV_INS5_IJNSA_ILi8EEESF_EEENS5_IJSF_SB_EEEEEEEvNS4_8identityES12_S1C_vS1D_EENS_8epilogue10collective18CollectiveEpilogueINS1F_23Sm100TmaWarpSpecializedILi2ELi2ELi64ELb0ELb0EEEJSG_NS5_IJNSV_ISE_SB_EENSV_ISF_SB_EEEEESH_SI_SH_SI_NS1F_6fusion15FusionCallbacksIS1J_NS1N_13LinCombEltActINS1F_6thread4GELUESH_fSH_fLNS_15FloatRoundStyleE2EEESG_S1M_JEEENS4_5SM1004TMEM4LOAD26SM100_TMEM_LOAD_32dp32b64xES12_S1C_NS4_39AutoVectorizingCopyWithAssumedAlignmentILi128EEENS4_14SM90_TMA_STOREES1C_S20_S20_EEEvvEEEEvNT_6ParamsE,"aw",@nobits
	.sectionflags	@""
	.align	16
	.zero		1024


//--------------------- .nv.shared.reserved.0     --------------------------
	.section	.nv.shared.reserved.0,"aw",@nobits
	.weak		__nv_reservedSMEM_offset_0_alias
	.size		__nv_reservedSMEM_offset_0_alias, 0, 64
	.other		__nv_reservedSMEM_offset_0_alias,@"STO_CUDA_RESERVED_SHARED STV_DEFAULT"
__nv_reservedSMEM_offset_0_alias:
	.zero		0
.nv.shared.reserved.0:
	.zero		64
	.weak		__nv_reservedSMEM_tcgen05_partition
	.type		__nv_reservedSMEM_tcgen05_partition,@object
	.size		__nv_reservedSMEM_tcgen05_partition,(.L_0 - __nv_reservedSMEM_tcgen05_partition)
__nv_reservedSMEM_tcgen05_partition:
	.zero		32
.L_0:


//--------------------- .nv.global                --------------------------
	.section	.nv.global,"aw",@nobits
.nv.global:
	.type		_ZN39_INTERNAL_776f8d65_4_k_cu_92c3ce2e_29234cute1_E,@object
	.size		_ZN39_INTERNAL_776f8d65_4_k_cu_92c3ce2e_29234cute1_E,(_ZN39_INTERNAL_776f8d65_4_k_cu_92c3ce2e_29234cuda3std3__45__cpo6cbeginE - _ZN39_INTERNAL_776f8d65_4_k_cu_92c3ce2e_29234cute1_E)
_ZN39_INTERNAL_776f8d65_4_k_cu_92c3ce2e_29234cute1_E:
	.zero		1
	.type		_ZN39_INTERNAL_776f8d65_4_k_cu_92c3ce2e_29234cuda3std3__45__cpo6cbeginE,@object
	.size		_ZN39_INTERNAL_776f8d65_4_k_cu_92c3ce2e_29234cuda3std3__45__cpo6cbeginE,(_ZN39_INTERNAL_776f8d65_4_k_cu_92c3ce2e_29234cuda3std3__48in_placeE - _ZN39_INTERNAL_776f8d65_4_k_cu_92c3ce2e_29234cuda3std3__45__cpo6cbeginE)
_ZN39_INTERNAL_776f8d65_4_k_cu_92c3ce2e_29234cuda3std3__45__cpo6cbeginE:
	.zero		1
	.type		_ZN39_INTERNAL_776f8d65_4_k_cu_92c3ce2e_29234cuda3std3__48in_placeE,@object
	.size		_ZN39_INTERNAL_776f8d65_4_k_cu_92c3ce2e_29234cuda3std3__48in_placeE,(_ZN39_INTERNAL_776f8d65_4_k_cu_92c3ce2e_29234cuda3std6ranges3__45__cpo9iter_moveE - _ZN39_INTERNAL_776f8d65_4_k_cu_92c3ce2e_29234cuda3std3__48in_placeE)
_ZN39_INTERNAL_776f8d65_4_k_cu_92c3ce2e_29234cuda3std3__48in_placeE:
	.zero		1
	.type		_ZN39_INTERNAL_776f8d65_4_k_cu_92c3ce2e_29234cuda3std6ranges3__45__cpo9iter_moveE,@object
	.size		_ZN39_INTERNAL_776f8d65_4_k_cu_92c3ce2e_29234cuda3std6ranges3__45__cpo9iter_moveE,(_ZN39_INTERNAL_776f8d65_4_k_cu_92c3ce2e_29234cuda3std3__45__cpo5beginE - _ZN39_INTERNAL_776f8d65_4_k_cu_92c3ce2e_29234cuda3std6ranges3__45__cpo9iter_moveE)
_ZN39_INTERNAL_776f8d65_4_k_cu_92c3ce2e_29234cuda3std6ranges3__45__cpo9iter_moveE:
	.zero		1
	.type		_ZN39_INTERNAL_776f8d65_4_k_cu_92c3ce2e_29234cuda3std3__45__cpo5beginE,@object
	.size		_ZN39_INTERNAL_776f8d65_4_k_cu_92c3ce2e_29234cuda3std3__45__cpo5beginE,(_ZN39_INTERNAL_776f8d65_4_k_cu_92c3ce2e_29234cuda3std3__441_GLOBAL__N__776f8d65_4_k_cu_92c3ce2e_29236ignoreE - _ZN39_INTERNAL_776f8d65_4_k_cu_92c3ce2e_29234cuda3std3__45__cpo5beginE)
_ZN39_INTERNAL_776f8d65_4_k_cu_92c3ce2e_29234cuda3std3__45__cpo5beginE:
	.zero		1
	.type		_ZN39_INTERNAL_776f8d65_4_k_cu_92c3ce2e_29234cuda3std3__441_GLOBAL__N__776f8d65_4_k_cu_92c3ce2e_29236ignoreE,@object
	.size		_ZN39_INTERNAL_776f8d65_4_k_cu_92c3ce2e_29234cuda3std3__441_GLOBAL__N__776f8d65_4_k_cu_92c3ce2e_29236ignoreE,(_ZN39_INTERNAL_776f8d65_4_k_cu_92c3ce2e_29234cute7productE - _ZN39_INTERNAL_776f8d65_4_k_cu_92c3ce2e_29234cuda3std3__441_GLOBAL__N__776f8d65_4_k_cu_92c3ce2e_29236ignoreE)
_ZN39_INTERNAL_776f8d65_4_k_cu_92c3ce2e_29234cuda3std3__441_GLOBAL__N__776f8d65_4_k_cu_92c3ce2e_29236ignoreE:
	.zero		1
	.type		_ZN39_INTERNAL_776f8d65_4_k_cu_92c3ce2e_29234cute7productE,@object
	.size		_ZN39_INTERNAL_776f8d65_4_k_cu_92c3ce2e_29234cute7productE,(_ZN39_INTERNAL_776f8d65_4_k_cu_92c3ce2e_29234cuda3std3__45__cpo3endE - _ZN39_INTERNAL_776f8d65_4_k_cu_92c3ce2e_29234cute7productE)
_ZN39_INTERNAL_776f8d65_4_k_cu_92c3ce2e_29234cute7productE:
	.zero		1
	.type		_ZN39_INTERNAL_776f8d65_4_k_cu_92c3ce2e_29234cuda3std3__45__cpo3endE,@object
	.size		_ZN39_INTERNAL_776f8d65_4_k_cu_92c3ce2e_29234cuda3std3__45__cpo3endE,(_ZN39_INTERNAL_776f8d65_4_k_cu_92c3ce2e_29234cuda3std3__419piecewise_constructE - _ZN39_INTERNAL_776f8d65_4_k_cu_92c3ce2e_29234cuda3std3__45__cpo3endE)
_ZN39_INTERNAL_776f8d65_4_k_cu_92c3ce2e_29234cuda3std3__45__cpo3endE:
	.zero		1
	.type		_ZN39_INTERNAL_776f8d65_4_k_cu_92c3ce2e_29234cuda3std3__419piecewise_constructE,@object
	.size		_ZN39_INTERNAL_776f8d65_4_k_cu_92c3ce2e_29234cuda3std3__419piecewise_constructE,(_ZN39_INTERNAL_776f8d65_4_k_cu_92c3ce2e_29234cuda3std3__45__cpo4cendE - _ZN39_INTERNAL_776f8d65_4_k_cu_92c3ce2e_29234cuda3std3__419piecewise_constructE)
_ZN39_INTERNAL_776f8d65_4_k_cu_92c3ce2e_29234cuda3std3__419piecewise_constructE:
	.zero		1
	.type		_ZN39_INTERNAL_776f8d65_4_k_cu_92c3ce2e_29234cuda3std3__45__cpo4cendE,@object
	.size		_ZN39_INTERNAL_776f8d65_4_k_cu_92c3ce2e_29234cuda3std3__45__cpo4cendE,(_ZN39_INTERNAL_776f8d65_4_k_cu_92c3ce2e_29234cuda3std6ranges3__45__cpo4swapE - _ZN39_INTERNAL_776f8d65_4_k_cu_92c3ce2e_29234cuda3std3__45__cpo4cendE)
_ZN39_INTERNAL_776f8d65_4_k_cu_92c3ce2e_29234cuda3std3__45__cpo4cendE:
	.zero		1
	.type		_ZN39_INTERNAL_776f8d65_4_k_cu_92c3ce2e_29234cuda3std6ranges3__45__cpo4swapE,@object
	.size		_ZN39_INTERNAL_776f8d65_4_k_cu_92c3ce2e_29234cuda3std6ranges3__45__cpo4swapE,(.L_10 - _ZN39_INTERNAL_776f8d65_4_k_cu_92c3ce2e_29234cuda3std6ranges3__45__cpo4swapE)
_ZN39_INTERNAL_776f8d65_4_k_cu_92c3ce2e_29234cuda3std6ranges3__45__cpo4swapE:
	.zero		1
.L_10:


//--------------------- .nv.constant0._ZN7cutlass13device_kernelINS_4gemm6kernel13GemmUniversalIN4cute5tupleIJiiiiEEENS1_10collective13CollectiveMmaINS1_35MainloopSm100TmaUmmaWarpSpecializedILi12ELi2ELi4ENS5_IJNS4_1CILi1EEESB_SB_EEEEENS5_IJNSA_ILi128EEESE_NSA_ILi64EEEEEENS_12float_e4m3_tENS5_IJlSB_lEEESH_SI_NS4_8TiledMMAINS4_8MMA_AtomIJNS4_10MMA_TraitsINS4_19SM100_MMA_F8F6F4_SSEJSH_SH_fSE_SE_NS4_17integral_constantINS4_4UMMA5MajorELSP_0EEESQ_NSN_INSO_7ScaleInELSR_0EEESS_EEEEEENS4_6LayoutISC_NS5_IJNSA_ILi0EEESW_SW_EEEEENS5_IJNS4_10UnderscoreESZ_SZ_EEEEENS4_13SM90_TMA_LOADENS4_14ComposedLayoutINS4_7SwizzleILi2ELi4ELi3EEENS4_18smem_ptr_flag_bitsILi8EEENSV_INS5_IJNSA_ILi8EEESF_EEENS5_IJSF_SB_EEEEEEEvNS4_8identityES12_S1C_vS1D_EENS_8epilogue10collective18CollectiveEpilogueINS1F_23Sm100TmaWarpSpecializedILi2ELi2ELi64ELb0ELb0EEEJSG_NS5_IJNSV_ISE_SB_EENSV_ISF_SB_EEEEESH_SI_SH_SI_NS1F_6fusion15FusionCallbacksIS1J_NS1N_13LinCombEltActINS1F_6thread4GELUESH_fSH_fLNS_15FloatRoundStyleE2EEESG_S1M_JEEENS4_5SM1004TMEM4LOAD26SM100_TMEM_LOAD_32dp32b64xES12_S1C_NS4_39AutoVectorizingCopyWithAssumedAlignmentILi128EEENS4_14SM90_TMA_STOREES1C_S20_S20_EEEvvEEEEvNT_6ParamsE --------------------------
	.section	.nv.constant0._ZN7cutlass13device_kernelINS_4gemm6kernel13GemmUniversalIN4cute5tupleIJiiiiEEENS1_10collective13CollectiveMmaINS1_35MainloopSm100TmaUmmaWarpSpecializedILi12ELi2ELi4ENS5_IJNS4_1CILi1EEESB_SB_EEEEENS5_IJNSA_ILi128EEESE_NSA_ILi64EEEEEENS_12float_e4m3_tENS5_IJlSB_lEEESH_SI_NS4_8TiledMMAINS4_8MMA_AtomIJNS4_10MMA_TraitsINS4_19SM100_MMA_F8F6F4_SSEJSH_SH_fSE_SE_NS4_17integral_constantINS4_4UMMA5MajorELSP_0EEESQ_NSN_INSO_7ScaleInELSR_0EEESS_EEEEEENS4_6LayoutISC_NS5_IJNSA_ILi0EEESW_SW_EEEEENS5_IJNS4_10UnderscoreESZ_SZ_EEEEENS4_13SM90_TMA_LOADENS4_14ComposedLayoutINS4_7SwizzleILi2ELi4ELi3EEENS4_18smem_ptr_flag_bitsILi8EEENSV_INS5_IJNSA_ILi8EEESF_EEENS5_IJSF_SB_EEEEEEEvNS4_8identityES12_S1C_vS1D_EENS_8epilogue10collective18CollectiveEpilogueINS1F_23Sm100TmaWarpSpecializedILi2ELi2ELi64ELb0ELb0EEEJSG_NS5_IJNSV_ISE_SB_EENSV_ISF_SB_EEEEESH_SI_SH_SI_NS1F_6fusion15FusionCallbacksIS1J_NS1N_13LinCombEltActINS1F_6thread4GELUESH_fSH_fLNS_15FloatRoundStyleE2EEESG_S1M_JEEENS4_5SM1004TMEM4LOAD26SM100_TMEM_LOAD_32dp32b64xES12_S1C_NS4_39AutoVectorizingCopyWithAssumedAlignmentILi128EEENS4_14SM90_TMA_STOREES1C_S20_S20_EEEvvEEEEvNT_6ParamsE,"a",@progbits
	.sectionflags	@""
	.align	4
.nv.constant0._ZN7cutlass13device_kernelINS_4gemm6kernel13GemmUniversalIN4cute5tupleIJiiiiEEENS1_10collective13CollectiveMmaINS1_35MainloopSm100TmaUmmaWarpSpecializedILi12ELi2ELi4ENS5_IJNS4_1CILi1EEESB_SB_EEEEENS5_IJNSA_ILi128EEESE_NSA_ILi64EEEEEENS_12float_e4m3_tENS5_IJlSB_lEEESH_SI_NS4_8TiledMMAINS4_8MMA_AtomIJNS4_10MMA_TraitsINS4_19SM100_MMA_F8F6F4_SSEJSH_SH_fSE_SE_NS4_17integral_constantINS4_4UMMA5MajorELSP_0EEESQ_NSN_INSO_7ScaleInELSR_0EEESS_EEEEEENS4_6LayoutISC_NS5_IJNSA_ILi0EEESW_SW_EEEEENS5_IJNS4_10UnderscoreESZ_SZ_EEEEENS4_13SM90_TMA_LOADENS4_14ComposedLayoutINS4_7SwizzleILi2ELi4ELi3EEENS4_18smem_ptr_flag_bitsILi8EEENSV_INS5_IJNSA_ILi8EEESF_EEENS5_IJSF_SB_EEEEEEEvNS4_8identityES12_S1C_vS1D_EENS_8epilogue10collective18CollectiveEpilogueINS1F_23Sm100TmaWarpSpecializedILi2ELi2ELi64ELb0ELb0EEEJSG_NS5_IJNSV_ISE_SB_EENSV_ISF_SB_EEEEESH_SI_SH_SI_NS1F_6fusion15FusionCallbacksIS1J_NS1N_13LinCombEltActINS1F_6thread4GELUESH_fSH_fLNS_15FloatRoundStyleE2EEESG_S1M_JEEENS4_5SM1004TMEM4LOAD26SM100_TMEM_LOAD_32dp32b64xES12_S1C_NS4_39AutoVectorizingCopyWithAssumedAlignmentILi128EEENS4_14SM90_TMA_STOREES1C_S20_S20_EEEvvEEEEvNT_6ParamsE:
	.zero		2944


//--------------------- SYMBOLS --------------------------

	.type		.nv.reservedSmem.offset0,@object
	.size		.nv.reservedSmem.offset0,0x4
	.type		.nv.reservedSmem.cap,@object
	.size		.nv.reservedSmem.cap,0x4
	.type		__assertfail,@function
